//
// Generated by NVIDIA NVVM Compiler
//
// Compiler Build ID: CL-36424714
// Cuda compilation tools, release 13.0, V13.0.88
// Based on NVVM 20.0.0
//

.version 9.0
.target sm_100
.address_size 64

	// .globl	_Z15convLayerKernelPfS_S_S_iiiii

.visible .entry _Z15convLayerKernelPfS_S_S_iiiii(
	.param .u64 .ptr .align 1 _Z15convLayerKernelPfS_S_S_iiiii_param_0,
	.param .u64 .ptr .align 1 _Z15convLayerKernelPfS_S_S_iiiii_param_1,
	.param .u64 .ptr .align 1 _Z15convLayerKernelPfS_S_S_iiiii_param_2,
	.param .u64 .ptr .align 1 _Z15convLayerKernelPfS_S_S_iiiii_param_3,
	.param .u32 _Z15convLayerKernelPfS_S_S_iiiii_param_4,
	.param .u32 _Z15convLayerKernelPfS_S_S_iiiii_param_5,
	.param .u32 _Z15convLayerKernelPfS_S_S_iiiii_param_6,
	.param .u32 _Z15convLayerKernelPfS_S_S_iiiii_param_7,
	.param .u32 _Z15convLayerKernelPfS_S_S_iiiii_param_8
)
{
	.reg .pred 	%p<95>;
	.reg .b32 	%r<75>;
	.reg .b32 	%f<107>;
	.reg .b64 	%rd<93>;

	ld.param.u64 	%rd12, [_Z15convLayerKernelPfS_S_S_iiiii_param_0];
	ld.param.u64 	%rd13, [_Z15convLayerKernelPfS_S_S_iiiii_param_2];
	ld.param.u32 	%r31, [_Z15convLayerKernelPfS_S_S_iiiii_param_4];
	ld.param.u32 	%r32, [_Z15convLayerKernelPfS_S_S_iiiii_param_5];
	ld.param.u32 	%r33, [_Z15convLayerKernelPfS_S_S_iiiii_param_6];
	ld.param.u32 	%r34, [_Z15convLayerKernelPfS_S_S_iiiii_param_7];
	ld.param.u32 	%r35, [_Z15convLayerKernelPfS_S_S_iiiii_param_8];
	cvta.to.global.u64 	%rd1, %rd13;
	cvta.to.global.u64 	%rd2, %rd12;
	mov.u32 	%r36, %ctaid.x;
	mov.u32 	%r37, %ntid.x;
	mov.u32 	%r38, %tid.x;
	mad.lo.s32 	%r1, %r36, %r37, %r38;
	mul.lo.s32 	%r2, %r32, %r32;
	rem.s32 	%r3, %r1, %r2;
	mul.lo.s32 	%r39, %r2, %r35;
	setp.ge.s32 	%p2, %r1, %r39;
	mov.f32 	%f106, 0f00000000;
	@%p2 bra 	$L__BB0_48;
	div.s32 	%r4, %r1, %r2;
	mul.lo.s32 	%r5, %r4, %r2;
	setp.lt.s32 	%p3, %r34, 1;
	@%p3 bra 	$L__BB0_47;
	mul.lo.s32 	%r6, %r33, %r33;
	rem.s32 	%r7, %r3, %r32;
	setp.lt.s32 	%p4, %r33, 1;
	@%p4 bra 	$L__BB0_47;
	and.b32  	%r8, %r33, 7;
	and.b32  	%r9, %r33, 3;
	and.b32  	%r10, %r33, 2147483640;
	and.b32  	%r11, %r33, 1;
	div.s32 	%r12, %r3, %r32;
	mul.lo.s32 	%r41, %r6, %r34;
	mul.lo.s32 	%r42, %r41, %r4;
	cvt.s64.s32 	%rd3, %r42;
	mul.lo.s32 	%r13, %r31, %r31;
	mov.f32 	%f106, 0f00000000;
	mov.b32 	%r69, 0;
	cvt.s64.s32 	%rd62, %r7;
$L__BB0_4:
	mul.lo.s32 	%r44, %r13, %r69;
	cvt.u64.u32 	%rd4, %r44;
	mul.lo.s32 	%r45, %r6, %r69;
	cvt.s64.s32 	%rd14, %r45;
	add.s64 	%rd5, %rd14, %rd3;
	mov.f32 	%f85, 0f00000000;
	mov.b32 	%r70, 0;
$L__BB0_5:
	setp.lt.u32 	%p5, %r33, 8;
	add.s32 	%r47, %r70, %r12;
	setp.gt.s32 	%p6, %r47, -1;
	setp.lt.s32 	%p7, %r47, %r31;
	and.pred  	%p1, %p6, %p7;
	mul.lo.s32 	%r16, %r47, %r31;
	mul.lo.s32 	%r17, %r70, %r33;
	mov.b32 	%r73, 0;
	@%p5 bra 	$L__BB0_24;
	mov.b32 	%r71, 0;
$L__BB0_7:
	.pragma "nounroll";
	add.s32 	%r19, %r71, %r7;
	setp.gt.s32 	%p8, %r19, -1;
	setp.lt.s32 	%p9, %r19, %r31;
	and.pred  	%p10, %p8, %p9;
	and.pred  	%p12, %p1, %p10;
	not.pred 	%p13, %p12;
	@%p13 bra 	$L__BB0_9;
	add.s32 	%r49, %r19, %r16;
	cvt.s64.s32 	%rd15, %r49;
	add.s64 	%rd16, %rd15, %rd4;
	shl.b64 	%rd17, %rd16, 2;
	add.s64 	%rd18, %rd2, %rd17;
	ld.global.f32 	%f47, [%rd18];
	add.s32 	%r50, %r71, %r17;
	cvt.u64.u32 	%rd19, %r50;
	add.s64 	%rd20, %rd5, %rd19;
	shl.b64 	%rd21, %rd20, 2;
	add.s64 	%rd22, %rd1, %rd21;
	ld.global.f32 	%f48, [%rd22];
	fma.rn.f32 	%f85, %f47, %f48, %f85;
$L__BB0_9:
	add.s32 	%r51, %r19, 1;
	setp.gt.s32 	%p14, %r51, -1;
	setp.lt.s32 	%p15, %r51, %r31;
	and.pred  	%p16, %p14, %p15;
	and.pred  	%p17, %p1, %p16;
	cvt.s64.s32 	%rd23, %r7;
	cvt.s64.s32 	%rd24, %r71;
	cvt.s64.s32 	%rd25, %r16;
	add.s64 	%rd26, %rd24, %rd23;
	add.s64 	%rd27, %rd26, %rd25;
	add.s64 	%rd28, %rd27, %rd4;
	shl.b64 	%rd29, %rd28, 2;
	add.s64 	%rd6, %rd2, %rd29;
	cvt.u64.u32 	%rd30, %r17;
	add.s64 	%rd31, %rd24, %rd30;
	add.s64 	%rd32, %rd5, %rd31;
	shl.b64 	%rd33, %rd32, 2;
	add.s64 	%rd7, %rd1, %rd33;
	not.pred 	%p18, %p17;
	@%p18 bra 	$L__BB0_11;
	ld.global.f32 	%f49, [%rd6+4];
	ld.global.f32 	%f50, [%rd7+4];
	fma.rn.f32 	%f85, %f49, %f50, %f85;
$L__BB0_11:
	add.s32 	%r52, %r19, 2;
	setp.gt.s32 	%p19, %r52, -1;
	setp.lt.s32 	%p20, %r52, %r31;
	and.pred  	%p21, %p19, %p20;
	and.pred  	%p22, %p1, %p21;
	not.pred 	%p23, %p22;
	@%p23 bra 	$L__BB0_13;
	ld.global.f32 	%f51, [%rd6+8];
	ld.global.f32 	%f52, [%rd7+8];
	fma.rn.f32 	%f85, %f51, %f52, %f85;
$L__BB0_13:
	add.s32 	%r53, %r19, 3;
	setp.gt.s32 	%p24, %r53, -1;
	setp.lt.s32 	%p25, %r53, %r31;
	and.pred  	%p26, %p24, %p25;
	and.pred  	%p27, %p1, %p26;
	not.pred 	%p28, %p27;
	@%p28 bra 	$L__BB0_15;
	ld.global.f32 	%f53, [%rd6+12];
	ld.global.f32 	%f54, [%rd7+12];
	fma.rn.f32 	%f85, %f53, %f54, %f85;
$L__BB0_15:
	add.s32 	%r54, %r19, 4;
	setp.gt.s32 	%p29, %r54, -1;
	setp.lt.s32 	%p30, %r54, %r31;
	and.pred  	%p31, %p29, %p30;
	and.pred  	%p32, %p1, %p31;
	not.pred 	%p33, %p32;
	@%p33 bra 	$L__BB0_17;
	ld.global.f32 	%f55, [%rd6+16];
	ld.global.f32 	%f56, [%rd7+16];
	fma.rn.f32 	%f85, %f55, %f56, %f85;
$L__BB0_17:
	add.s32 	%r55, %r19, 5;
	setp.gt.s32 	%p34, %r55, -1;
	setp.lt.s32 	%p35, %r55, %r31;
	and.pred  	%p36, %p34, %p35;
	and.pred  	%p37, %p1, %p36;
	not.pred 	%p38, %p37;
	@%p38 bra 	$L__BB0_19;
	ld.global.f32 	%f57, [%rd6+20];
	ld.global.f32 	%f58, [%rd7+20];
	fma.rn.f32 	%f85, %f57, %f58, %f85;
$L__BB0_19:
	add.s32 	%r56, %r19, 6;
	setp.gt.s32 	%p39, %r56, -1;
	setp.lt.s32 	%p40, %r56, %r31;
	and.pred  	%p41, %p39, %p40;
	and.pred  	%p42, %p1, %p41;
	not.pred 	%p43, %p42;
	@%p43 bra 	$L__BB0_21;
	ld.global.f32 	%f59, [%rd6+24];
	ld.global.f32 	%f60, [%rd7+24];
	fma.rn.f32 	%f85, %f59, %f60, %f85;
$L__BB0_21:
	add.s32 	%r57, %r19, 7;
	setp.gt.s32 	%p44, %r57, -1;
	setp.lt.s32 	%p45, %r57, %r31;
	and.pred  	%p46, %p44, %p45;
	and.pred  	%p47, %p1, %p46;
	not.pred 	%p48, %p47;
	@%p48 bra 	$L__BB0_23;
	ld.global.f32 	%f61, [%rd6+28];
	ld.global.f32 	%f62, [%rd7+28];
	fma.rn.f32 	%f85, %f61, %f62, %f85;
$L__BB0_23:
	add.s32 	%r71, %r71, 8;
	setp.ne.s32 	%p49, %r71, %r10;
	mov.u32 	%r73, %r10;
	@%p49 bra 	$L__BB0_7;
$L__BB0_24:
	setp.eq.s32 	%p50, %r8, 0;
	@%p50 bra 	$L__BB0_45;
	add.s32 	%r58, %r8, -1;
	setp.lt.u32 	%p51, %r58, 3;
	@%p51 bra 	$L__BB0_35;
	add.s32 	%r22, %r73, %r7;
	setp.gt.s32 	%p52, %r22, -1;
	setp.lt.s32 	%p53, %r22, %r31;
	and.pred  	%p54, %p52, %p53;
	and.pred  	%p56, %p1, %p54;
	not.pred 	%p57, %p56;
	@%p57 bra 	$L__BB0_28;
	add.s32 	%r59, %r22, %r16;
	cvt.s64.s32 	%rd34, %r59;
	add.s64 	%rd35, %rd34, %rd4;
	shl.b64 	%rd36, %rd35, 2;
	add.s64 	%rd37, %rd2, %rd36;
	ld.global.f32 	%f64, [%rd37];
	add.s32 	%r60, %r73, %r17;
	cvt.u64.u32 	%rd38, %r60;
	add.s64 	%rd39, %rd5, %rd38;
	shl.b64 	%rd40, %rd39, 2;
	add.s64 	%rd41, %rd1, %rd40;
	ld.global.f32 	%f65, [%rd41];
	fma.rn.f32 	%f85, %f64, %f65, %f85;
$L__BB0_28:
	add.s32 	%r61, %r22, 1;
	setp.gt.s32 	%p58, %r61, -1;
	setp.lt.s32 	%p59, %r61, %r31;
	and.pred  	%p60, %p58, %p59;
	and.pred  	%p61, %p1, %p60;
	cvt.u64.u32 	%rd43, %r73;
	cvt.s64.s32 	%rd44, %r16;
	add.s64 	%rd45, %rd43, %rd62;
	add.s64 	%rd46, %rd45, %rd44;
	add.s64 	%rd47, %rd46, %rd4;
	shl.b64 	%rd48, %rd47, 2;
	add.s64 	%rd8, %rd2, %rd48;
	cvt.u64.u32 	%rd49, %r17;
	add.s64 	%rd50, %rd43, %rd49;
	add.s64 	%rd51, %rd5, %rd50;
	shl.b64 	%rd52, %rd51, 2;
	add.s64 	%rd9, %rd1, %rd52;
	not.pred 	%p62, %p61;
	@%p62 bra 	$L__BB0_30;
	ld.global.f32 	%f66, [%rd8+4];
	ld.global.f32 	%f67, [%rd9+4];
	fma.rn.f32 	%f85, %f66, %f67, %f85;
$L__BB0_30:
	add.s32 	%r62, %r22, 2;
	setp.gt.s32 	%p63, %r62, -1;
	setp.lt.s32 	%p64, %r62, %r31;
	and.pred  	%p65, %p63, %p64;
	and.pred  	%p66, %p1, %p65;
	not.pred 	%p67, %p66;
	@%p67 bra 	$L__BB0_32;
	ld.global.f32 	%f68, [%rd8+8];
	ld.global.f32 	%f69, [%rd9+8];
	fma.rn.f32 	%f85, %f68, %f69, %f85;
$L__BB0_32:
	add.s32 	%r63, %r22, 3;
	setp.gt.s32 	%p68, %r63, -1;
	setp.lt.s32 	%p69, %r63, %r31;
	and.pred  	%p70, %p68, %p69;
	and.pred  	%p71, %p1, %p70;
	not.pred 	%p72, %p71;
	@%p72 bra 	$L__BB0_34;
	ld.global.f32 	%f70, [%rd8+12];
	ld.global.f32 	%f71, [%rd9+12];
	fma.rn.f32 	%f85, %f70, %f71, %f85;
$L__BB0_34:
	add.s32 	%r73, %r73, 4;
$L__BB0_35:
	setp.eq.s32 	%p73, %r9, 0;
	@%p73 bra 	$L__BB0_45;
	setp.eq.s32 	%p74, %r9, 1;
	@%p74 bra 	$L__BB0_42;
	add.s32 	%r25, %r73, %r7;
	setp.gt.s32 	%p75, %r25, -1;
	setp.lt.s32 	%p76, %r25, %r31;
	and.pred  	%p77, %p75, %p76;
	and.pred  	%p79, %p1, %p77;
	not.pred 	%p80, %p79;
	@%p80 bra 	$L__BB0_39;
	add.s32 	%r64, %r25, %r16;
	cvt.s64.s32 	%rd53, %r64;
	add.s64 	%rd54, %rd53, %rd4;
	shl.b64 	%rd55, %rd54, 2;
	add.s64 	%rd56, %rd2, %rd55;
	ld.global.f32 	%f73, [%rd56];
	add.s32 	%r65, %r73, %r17;
	cvt.u64.u32 	%rd57, %r65;
	add.s64 	%rd58, %rd5, %rd57;
	shl.b64 	%rd59, %rd58, 2;
	add.s64 	%rd60, %rd1, %rd59;
	ld.global.f32 	%f74, [%rd60];
	fma.rn.f32 	%f85, %f73, %f74, %f85;
$L__BB0_39:
	add.s32 	%r66, %r25, 1;
	setp.gt.s32 	%p81, %r66, -1;
	setp.lt.s32 	%p82, %r66, %r31;
	and.pred  	%p83, %p81, %p82;
	and.pred  	%p84, %p1, %p83;
	not.pred 	%p85, %p84;
	@%p85 bra 	$L__BB0_41;
	cvt.s64.s32 	%rd61, %r16;
	cvt.s64.s32 	%rd63, %r73;
	add.s64 	%rd64, %rd63, %rd62;
	add.s64 	%rd65, %rd64, %rd61;
	add.s64 	%rd66, %rd65, %rd4;
	shl.b64 	%rd67, %rd66, 2;
	add.s64 	%rd68, %rd2, %rd67;
	ld.global.f32 	%f75, [%rd68+4];
	cvt.u64.u32 	%rd69, %r17;
	add.s64 	%rd70, %rd63, %rd69;
	add.s64 	%rd71, %rd5, %rd70;
	shl.b64 	%rd72, %rd71, 2;
	add.s64 	%rd73, %rd1, %rd72;
	ld.global.f32 	%f76, [%rd73+4];
	fma.rn.f32 	%f85, %f75, %f76, %f85;
$L__BB0_41:
	add.s32 	%r73, %r73, 2;
$L__BB0_42:
	setp.eq.s32 	%p86, %r11, 0;
	@%p86 bra 	$L__BB0_45;
	add.s32 	%r28, %r73, %r7;
	setp.gt.s32 	%p87, %r28, -1;
	setp.lt.s32 	%p88, %r28, %r31;
	and.pred  	%p89, %p87, %p88;
	and.pred  	%p91, %p1, %p89;
	not.pred 	%p92, %p91;
	@%p92 bra 	$L__BB0_45;
	add.s32 	%r67, %r28, %r16;
	cvt.s64.s32 	%rd74, %r67;
	add.s64 	%rd75, %rd74, %rd4;
	shl.b64 	%rd76, %rd75, 2;
	add.s64 	%rd77, %rd2, %rd76;
	ld.global.f32 	%f77, [%rd77];
	add.s32 	%r68, %r73, %r17;
	cvt.u64.u32 	%rd78, %r68;
	add.s64 	%rd79, %rd5, %rd78;
	shl.b64 	%rd80, %rd79, 2;
	add.s64 	%rd81, %rd1, %rd80;
	ld.global.f32 	%f78, [%rd81];
	fma.rn.f32 	%f85, %f77, %f78, %f85;
$L__BB0_45:
	add.s32 	%r70, %r70, 1;
	setp.ne.s32 	%p93, %r70, %r33;
	@%p93 bra 	$L__BB0_5;
	add.f32 	%f106, %f106, %f85;
	add.s32 	%r69, %r69, 1;
	setp.ne.s32 	%p94, %r69, %r34;
	@%p94 bra 	$L__BB0_4;
$L__BB0_47:
	ld.param.u64 	%rd92, [_Z15convLayerKernelPfS_S_S_iiiii_param_3];
	ld.param.u64 	%rd91, [_Z15convLayerKernelPfS_S_S_iiiii_param_1];
	cvta.to.global.u64 	%rd82, %rd92;
	mul.wide.s32 	%rd83, %r4, 4;
	add.s64 	%rd84, %rd82, %rd83;
	ld.global.f32 	%f79, [%rd84];
	add.f32 	%f80, %f106, %f79;
	cvt.s64.s32 	%rd85, %r3;
	cvt.s64.s32 	%rd86, %r5;
	add.s64 	%rd87, %rd86, %rd85;
	cvta.to.global.u64 	%rd88, %rd91;
	shl.b64 	%rd89, %rd87, 2;
	add.s64 	%rd90, %rd88, %rd89;
	st.global.f32 	[%rd90], %f80;
$L__BB0_48:
	ret;

}
	// .globl	_Z18maxpoolLayerKernelPfS_iii
.visible .entry _Z18maxpoolLayerKernelPfS_iii(
	.param .u64 .ptr .align 1 _Z18maxpoolLayerKernelPfS_iii_param_0,
	.param .u64 .ptr .align 1 _Z18maxpoolLayerKernelPfS_iii_param_1,
	.param .u32 _Z18maxpoolLayerKernelPfS_iii_param_2,
	.param .u32 _Z18maxpoolLayerKernelPfS_iii_param_3,
	.param .u32 _Z18maxpoolLayerKernelPfS_iii_param_4
)
{
	.reg .pred 	%p<13>;
	.reg .b32 	%r<53>;
	.reg .b32 	%f<87>;
	.reg .b64 	%rd<25>;

	ld.param.u64 	%rd5, [_Z18maxpoolLayerKernelPfS_iii_param_0];
	ld.param.u64 	%rd6, [_Z18maxpoolLayerKernelPfS_iii_param_1];
	ld.param.u32 	%r28, [_Z18maxpoolLayerKernelPfS_iii_param_2];
	ld.param.u32 	%r29, [_Z18maxpoolLayerKernelPfS_iii_param_3];
	ld.param.u32 	%r30, [_Z18maxpoolLayerKernelPfS_iii_param_4];
	mov.u32 	%r31, %ctaid.x;
	mov.u32 	%r32, %ntid.x;
	mov.u32 	%r33, %tid.x;
	mad.lo.s32 	%r1, %r31, %r32, %r33;
	mul.lo.s32 	%r2, %r29, %r29;
	rem.s32 	%r3, %r1, %r2;
	div.s32 	%r4, %r28, %r29;
	mul.lo.s32 	%r34, %r2, %r30;
	setp.ge.s32 	%p1, %r1, %r34;
	@%p1 bra 	$L__BB1_18;
	div.s32 	%r35, %r1, %r2;
	cvta.to.global.u64 	%rd1, %rd5;
	mul.lo.s32 	%r36, %r28, %r28;
	mul.lo.s32 	%r5, %r36, %r35;
	mul.wide.s32 	%rd7, %r5, 4;
	add.s64 	%rd2, %rd1, %rd7;
	mul.lo.s32 	%r6, %r35, %r2;
	div.s32 	%r37, %r3, %r29;
	mul.lo.s32 	%r38, %r37, %r29;
	sub.s32 	%r39, %r3, %r38;
	mul.lo.s32 	%r7, %r37, %r4;
	mul.lo.s32 	%r8, %r39, %r4;
	mad.lo.s32 	%r40, %r7, %r28, %r8;
	mul.wide.s32 	%rd8, %r40, 4;
	add.s64 	%rd9, %rd2, %rd8;
	ld.global.f32 	%f85, [%rd9];
	setp.lt.s32 	%p2, %r4, 1;
	@%p2 bra 	$L__BB1_17;
	and.b32  	%r9, %r4, 15;
	add.s32 	%r10, %r9, -1;
	and.b32  	%r11, %r4, 7;
	add.s32 	%r12, %r11, -1;
	and.b32  	%r13, %r4, 2147483632;
	and.b32  	%r14, %r4, 3;
	neg.s32 	%r15, %r13;
	add.s64 	%rd11, %rd7, %rd1;
	add.s64 	%rd3, %rd11, 32;
	mov.b32 	%r47, 0;
$L__BB1_3:
	setp.lt.u32 	%p3, %r4, 16;
	add.s32 	%r43, %r47, %r7;
	mad.lo.s32 	%r17, %r43, %r28, %r8;
	mov.b32 	%r51, 0;
	@%p3 bra 	$L__BB1_6;
	mov.u32 	%r48, %r17;
	mov.u32 	%r49, %r15;
$L__BB1_5:
	.pragma "nounroll";
	mul.wide.s32 	%rd12, %r48, 4;
	add.s64 	%rd13, %rd3, %rd12;
	ld.global.f32 	%f19, [%rd13+-32];
	max.f32 	%f20, %f85, %f19;
	ld.global.f32 	%f21, [%rd13+-28];
	max.f32 	%f22, %f20, %f21;
	ld.global.f32 	%f23, [%rd13+-24];
	max.f32 	%f24, %f22, %f23;
	ld.global.f32 	%f25, [%rd13+-20];
	max.f32 	%f26, %f24, %f25;
	ld.global.f32 	%f27, [%rd13+-16];
	max.f32 	%f28, %f26, %f27;
	ld.global.f32 	%f29, [%rd13+-12];
	max.f32 	%f30, %f28, %f29;
	ld.global.f32 	%f31, [%rd13+-8];
	max.f32 	%f32, %f30, %f31;
	ld.global.f32 	%f33, [%rd13+-4];
	max.f32 	%f34, %f32, %f33;
	ld.global.f32 	%f35, [%rd13];
	max.f32 	%f36, %f34, %f35;
	ld.global.f32 	%f37, [%rd13+4];
	max.f32 	%f38, %f36, %f37;
	ld.global.f32 	%f39, [%rd13+8];
	max.f32 	%f40, %f38, %f39;
	ld.global.f32 	%f41, [%rd13+12];
	max.f32 	%f42, %f40, %f41;
	ld.global.f32 	%f43, [%rd13+16];
	max.f32 	%f44, %f42, %f43;
	ld.global.f32 	%f45, [%rd13+20];
	max.f32 	%f46, %f44, %f45;
	ld.global.f32 	%f47, [%rd13+24];
	max.f32 	%f48, %f46, %f47;
	ld.global.f32 	%f49, [%rd13+28];
	max.f32 	%f85, %f48, %f49;
	add.s32 	%r49, %r49, 16;
	add.s32 	%r48, %r48, 16;
	setp.ne.s32 	%p4, %r49, 0;
	mov.u32 	%r51, %r13;
	@%p4 bra 	$L__BB1_5;
$L__BB1_6:
	setp.eq.s32 	%p5, %r9, 0;
	@%p5 bra 	$L__BB1_16;
	setp.lt.u32 	%p6, %r10, 7;
	@%p6 bra 	$L__BB1_9;
	add.s32 	%r44, %r17, %r51;
	mul.wide.s32 	%rd14, %r44, 4;
	add.s64 	%rd15, %rd2, %rd14;
	ld.global.f32 	%f51, [%rd15];
	max.f32 	%f52, %f85, %f51;
	ld.global.f32 	%f53, [%rd15+4];
	max.f32 	%f54, %f52, %f53;
	ld.global.f32 	%f55, [%rd15+8];
	max.f32 	%f56, %f54, %f55;
	ld.global.f32 	%f57, [%rd15+12];
	max.f32 	%f58, %f56, %f57;
	ld.global.f32 	%f59, [%rd15+16];
	max.f32 	%f60, %f58, %f59;
	ld.global.f32 	%f61, [%rd15+20];
	max.f32 	%f62, %f60, %f61;
	ld.global.f32 	%f63, [%rd15+24];
	max.f32 	%f64, %f62, %f63;
	ld.global.f32 	%f65, [%rd15+28];
	max.f32 	%f85, %f64, %f65;
	add.s32 	%r51, %r51, 8;
$L__BB1_9:
	setp.eq.s32 	%p7, %r11, 0;
	@%p7 bra 	$L__BB1_16;
	setp.lt.u32 	%p8, %r12, 3;
	@%p8 bra 	$L__BB1_12;
	add.s32 	%r45, %r17, %r51;
	mul.wide.s32 	%rd16, %r45, 4;
	add.s64 	%rd17, %rd2, %rd16;
	ld.global.f32 	%f67, [%rd17];
	max.f32 	%f68, %f85, %f67;
	ld.global.f32 	%f69, [%rd17+4];
	max.f32 	%f70, %f68, %f69;
	ld.global.f32 	%f71, [%rd17+8];
	max.f32 	%f72, %f70, %f71;
	ld.global.f32 	%f73, [%rd17+12];
	max.f32 	%f85, %f72, %f73;
	add.s32 	%r51, %r51, 4;
$L__BB1_12:
	setp.eq.s32 	%p9, %r14, 0;
	@%p9 bra 	$L__BB1_16;
	setp.eq.s32 	%p10, %r14, 1;
	add.s32 	%r46, %r17, %r51;
	mul.wide.s32 	%rd18, %r46, 4;
	add.s64 	%rd4, %rd2, %rd18;
	ld.global.f32 	%f74, [%rd4];
	max.f32 	%f85, %f85, %f74;
	@%p10 bra 	$L__BB1_16;
	setp.eq.s32 	%p11, %r14, 2;
	ld.global.f32 	%f75, [%rd4+4];
	max.f32 	%f85, %f85, %f75;
	@%p11 bra 	$L__BB1_16;
	ld.global.f32 	%f76, [%rd4+8];
	max.f32 	%f85, %f85, %f76;
$L__BB1_16:
	add.s32 	%r47, %r47, 1;
	setp.ne.s32 	%p12, %r47, %r4;
	@%p12 bra 	$L__BB1_3;
$L__BB1_17:
	cvt.s64.s32 	%rd19, %r3;
	cvt.s64.s32 	%rd20, %r6;
	add.s64 	%rd21, %rd20, %rd19;
	cvta.to.global.u64 	%rd22, %rd6;
	shl.b64 	%rd23, %rd21, 2;
	add.s64 	%rd24, %rd22, %rd23;
	st.global.f32 	[%rd24], %f85;
$L__BB1_18:
	ret;

}
	// .globl	_Z15reluLayerKernelPfii
.visible .entry _Z15reluLayerKernelPfii(
	.param .u64 .ptr .align 1 _Z15reluLayerKernelPfii_param_0,
	.param .u32 _Z15reluLayerKernelPfii_param_1,
	.param .u32 _Z15reluLayerKernelPfii_param_2
)
{
	.reg .pred 	%p<3>;
	.reg .b32 	%r<9>;
	.reg .b32 	%f<3>;
	.reg .b64 	%rd<5>;

	ld.param.u64 	%rd1, [_Z15reluLayerKernelPfii_param_0];
	ld.param.u32 	%r2, [_Z15reluLayerKernelPfii_param_1];
	ld.param.u32 	%r3, [_Z15reluLayerKernelPfii_param_2];
	mov.u32 	%r4, %ctaid.x;
	mov.u32 	%r5, %ntid.x;
	mov.u32 	%r6, %tid.x;
	mad.lo.s32 	%r1, %r4, %r5, %r6;
	mul.lo.s32 	%r7, %r2, %r2;
	mul.lo.s32 	%r8, %r7, %r3;
	setp.ge.s32 	%p1, %r1, %r8;
	@%p1 bra 	$L__BB2_2;
	cvta.to.global.u64 	%rd2, %rd1;
	mul.wide.s32 	%rd3, %r1, 4;
	add.s64 	%rd4, %rd2, %rd3;
	ld.global.f32 	%f1, [%rd4];
	setp.lt.f32 	%p2, %f1, 0f00000000;
	selp.f32 	%f2, 0f00000000, %f1, %p2;
	st.global.f32 	[%rd4], %f2;
$L__BB2_2:
	ret;

}


// ===== COMPILED SASS (sm_100) =====

	.target	sm_100

	.elftype	@"ET_EXEC"


//--------------------- .note.nv.tkinfo           --------------------------
	.section	.note.nv.tkinfo,"",@"SHT_NOTE"
	.sectionflags	@"SHF_NOTE_NV_TKINFO"
	.tkinfo
        /*0018*/ 	.word	0x00000002
        /*0030*/ 	.string	""
        /*0030*/ 	.string	"ptxas"
        /*0030*/ 	.string	"Cuda compilation tools, release 13.0, V13.0.88"
        /*0030*/ 	.string	"Build cuda_13.0.r13.0/compiler.36424714_0"
        /*0030*/ 	.string	"-arch sm_100 -m 64 "



//--------------------- .note.nv.cuinfo           --------------------------
	.section	.note.nv.cuinfo,"",@"SHT_NOTE"
	.sectionflags	@"SHF_NOTE_NV_CUINFO"
        /*0018*/ 	.short	0x0002
        /*001a*/ 	.short	0x0064
        /*001c*/ 	.short	0x0082
	.zero		2


//--------------------- .nv.info                  --------------------------
	.section	.nv.info,"",@"SHT_CUDA_INFO"
	.align	4


	//----- nvinfo : EIATTR_REGCOUNT
	.align		4
        /*0000*/ 	.byte	0x04, 0x2f
        /*0002*/ 	.short	(.L_1 - .L_0)
	.align		4
.L_0:
        /*0004*/ 	.word	index@(_Z15convLayerKernelPfS_S_S_iiiii)
        /*0008*/ 	.word	0x0000001e


	//----- nvinfo : EIATTR_FRAME_SIZE
	.align		4
.L_1:
        /*000c*/ 	.byte	0x04, 0x11
        /*000e*/ 	.short	(.L_3 - .L_2)
	.align		4
.L_2:
        /*0010*/ 	.word	index@(_Z15convLayerKernelPfS_S_S_iiiii)
        /*0014*/ 	.word	0x00000000


	//----- nvinfo : EIATTR_REGCOUNT
	.align		4
.L_3:
        /*0018*/ 	.byte	0x04, 0x2f
        /*001a*/ 	.short	(.L_5 - .L_4)
	.align		4
.L_4:
        /*001c*/ 	.word	index@(_Z18maxpoolLayerKernelPfS_iii)
        /*0020*/ 	.word	0x0000001e


	//----- nvinfo : EIATTR_FRAME_SIZE
	.align		4
.L_5:
        /*0024*/ 	.byte	0x04, 0x11
        /*0026*/ 	.short	(.L_7 - .L_6)
	.align		4
.L_6:
        /*0028*/ 	.word	index@(_Z18maxpoolLayerKernelPfS_iii)
        /*002c*/ 	.word	0x00000000


	//----- nvinfo : EIATTR_REGCOUNT
	.align		4
.L_7:
        /*0030*/ 	.byte	0x04, 0x2f
        /*0032*/ 	.short	(.L_9 - .L_8)
	.align		4
.L_8:
        /*0034*/ 	.word	index@(_Z15reluLayerKernelPfii)
        /*0038*/ 	.word	0x00000008


	//----- nvinfo : EIATTR_FRAME_SIZE
	.align		4
.L_9:
        /*003c*/ 	.byte	0x04, 0x11
        /*003e*/ 	.short	(.L_11 - .L_10)
	.align		4
.L_10:
        /*0040*/ 	.word	index@(_Z15reluLayerKernelPfii)
        /*0044*/ 	.word	0x00000000


	//----- nvinfo : EIATTR_MIN_STACK_SIZE
	.align		4
.L_11:
        /*0048*/ 	.byte	0x04, 0x12
        /*004a*/ 	.short	(.L_13 - .L_12)
	.align		4
.L_12:
        /*004c*/ 	.word	index@(_Z15reluLayerKernelPfii)
        /*0050*/ 	.word	0x00000000


	//----- nvinfo : EIATTR_MIN_STACK_SIZE
	.align		4
.L_13:
        /*0054*/ 	.byte	0x04, 0x12
        /*0056*/ 	.short	(.L_15 - .L_14)
	.align		4
.L_14:
        /*0058*/ 	.word	index@(_Z18maxpoolLayerKernelPfS_iii)
        /*005c*/ 	.word	0x00000000


	//----- nvinfo : EIATTR_MIN_STACK_SIZE
	.align		4
.L_15:
        /*0060*/ 	.byte	0x04, 0x12
        /*0062*/ 	.short	(.L_17 - .L_16)
	.align		4
.L_16:
        /*0064*/ 	.word	index@(_Z15convLayerKernelPfS_S_S_iiiii)
        /*0068*/ 	.word	0x00000000
.L_17:


//--------------------- .nv.compat                --------------------------
	.section	.nv.compat,"",@"SHT_CUDA_COMPAT_INFO"
	.align	4
        /*0000*/ 	.byte	0x02, 0x09, 0x00, 0x00, 0x02, 0x02, 0x01, 0x00, 0x02, 0x05, 0x05, 0x00, 0x03, 0x07, 0x01, 0x01
        /*0010*/ 	.byte	0x02, 0x03, 0x00, 0x00, 0x02, 0x06, 0x01, 0x00, 0x04, 0x0b, 0x08, 0x00, 0x09, 0x00, 0x00, 0x00
        /*0020*/ 	.byte	0x00, 0x00, 0x00, 0x00


//--------------------- .nv.info._Z15reluLayerKernelPfii --------------------------
	.section	.nv.info._Z15reluLayerKernelPfii,"",@"SHT_CUDA_INFO"
	.sectionflags	@""
	.align	4


	//----- nvinfo : EIATTR_CUDA_API_VERSION
	.align		4
        /*0000*/ 	.byte	0x04, 0x37
        /*0002*/ 	.short	(.L_19 - .L_18)
.L_18:
        /*0004*/ 	.word	0x00000082


	//----- nvinfo : EIATTR_KPARAM_INFO
	.align		4
.L_19:
        /*0008*/ 	.byte	0x04, 0x17
        /*000a*/ 	.short	(.L_21 - .L_20)
.L_20:
        /*000c*/ 	.word	0x00000000
        /*0010*/ 	.short	0x0002
        /*0012*/ 	.short	0x000c
        /*0014*/ 	.byte	0x00, 0xf0, 0x11, 0x00


	//----- nvinfo : EIATTR_KPARAM_INFO
	.align		4
.L_21:
        /*0018*/ 	.byte	0x04, 0x17
        /*001a*/ 	.short	(.L_23 - .L_22)
.L_22:
        /*001c*/ 	.word	0x00000000
        /*0020*/ 	.short	0x0001
        /*0022*/ 	.short	0x0008
        /*0024*/ 	.byte	0x00, 0xf0, 0x11, 0x00


	//----- nvinfo : EIATTR_KPARAM_INFO
	.align		4
.L_23:
        /*0028*/ 	.byte	0x04, 0x17
        /*002a*/ 	.short	(.L_25 - .L_24)
.L_24:
        /*002c*/ 	.word	0x00000000
        /*0030*/ 	.short	0x0000
        /*0032*/ 	.short	0x0000
        /*0034*/ 	.byte	0x00, 0xf5, 0x21, 0x00


	//----- nvinfo : EIATTR_SPARSE_MMA_MASK
	.align		4
.L_25:
        /*0038*/ 	.byte	0x03, 0x50
        /*003a*/ 	.short	0x0000


	//----- nvinfo : EIATTR_MAXREG_COUNT
	.align		4
        /*003c*/ 	.byte	0x03, 0x1b
        /*003e*/ 	.short	0x00ff


	//----- nvinfo : EIATTR_MERCURY_ISA_VERSION
	.align		4
        /*0040*/ 	.byte	0x03, 0x5f
        /*0042*/ 	.short	0x0101


	//----- nvinfo : EIATTR_VRC_CTA_INIT_COUNT
	.align		4
        /*0044*/ 	.byte	0x02, 0x4a
	.zero		1
	.zero		1


	//----- nvinfo : EIATTR_EXIT_INSTR_OFFSETS
	.align		4
        /*0048*/ 	.byte	0x04, 0x1c
        /*004a*/ 	.short	(.L_27 - .L_26)


	//   ....[0]....
.L_26:
        /*004c*/ 	.word	0x00000090


	//   ....[1]....
        /*0050*/ 	.word	0x00000110


	//----- nvinfo : EIATTR_CBANK_PARAM_SIZE
	.align		4
.L_27:
        /*0054*/ 	.byte	0x03, 0x19
        /*0056*/ 	.short	0x0010


	//----- nvinfo : EIATTR_PARAM_CBANK
	.align		4
        /*0058*/ 	.byte	0x04, 0x0a
        /*005a*/ 	.short	(.L_29 - .L_28)
	.align		4
.L_28:
        /*005c*/ 	.word	index@(.nv.constant0._Z15reluLayerKernelPfii)
        /*0060*/ 	.short	0x0380
        /*0062*/ 	.short	0x0010


	//----- nvinfo : EIATTR_SW_WAR
	.align		4
.L_29:
        /*0064*/ 	.byte	0x04, 0x36
        /*0066*/ 	.short	(.L_31 - .L_30)
.L_30:
        /*0068*/ 	.word	0x00000008
.L_31:


//--------------------- .nv.info._Z18maxpoolLayerKernelPfS_iii --------------------------
	.section	.nv.info._Z18maxpoolLayerKernelPfS_iii,"",@"SHT_CUDA_INFO"
	.sectionflags	@""
	.align	4


	//----- nvinfo : EIATTR_CUDA_API_VERSION
	.align		4
        /*0000*/ 	.byte	0x04, 0x37
        /*0002*/ 	.short	(.L_33 - .L_32)
.L_32:
        /*0004*/ 	.word	0x00000082


	//----- nvinfo : EIATTR_KPARAM_INFO
	.align		4
.L_33:
        /*0008*/ 	.byte	0x04, 0x17
        /*000a*/ 	.short	(.L_35 - .L_34)
.L_34:
        /*000c*/ 	.word	0x00000000
        /*0010*/ 	.short	0x0004
        /*0012*/ 	.short	0x0018
        /*0014*/ 	.byte	0x00, 0xf0, 0x11, 0x00


	//----- nvinfo : EIATTR_KPARAM_INFO
	.align		4
.L_35:
        /*0018*/ 	.byte	0x04, 0x17
        /*001a*/ 	.short	(.L_37 - .L_36)
.L_36:
        /*001c*/ 	.word	0x00000000
        /*0020*/ 	.short	0x0003
        /*0022*/ 	.short	0x0014
        /*0024*/ 	.byte	0x00, 0xf0, 0x11, 0x00


	//----- nvinfo : EIATTR_KPARAM_INFO
	.align		4
.L_37:
        /*0028*/ 	.byte	0x04, 0x17
        /*002a*/ 	.short	(.L_39 - .L_38)
.L_38:
        /*002c*/ 	.word	0x00000000
        /*0030*/ 	.short	0x0002
        /*0032*/ 	.short	0x0010
        /*0034*/ 	.byte	0x00, 0xf0, 0x11, 0x00


	//----- nvinfo : EIATTR_KPARAM_INFO
	.align		4
.L_39:
        /*0038*/ 	.byte	0x04, 0x17
        /*003a*/ 	.short	(.L_41 - .L_40)
.L_40:
        /*003c*/ 	.word	0x00000000
        /*0040*/ 	.short	0x0001
        /*0042*/ 	.short	0x0008
        /*0044*/ 	.byte	0x00, 0xf5, 0x21, 0x00


	//----- nvinfo : EIATTR_KPARAM_INFO
	.align		4
.L_41:
        /*0048*/ 	.byte	0x04, 0x17
        /*004a*/ 	.short	(.L_43 - .L_42)
.L_42:
        /*004c*/ 	.word	0x00000000
        /*0050*/ 	.short	0x0000
        /*0052*/ 	.short	0x0000
        /*0054*/ 	.byte	0x00, 0xf5, 0x21, 0x00


	//----- nvinfo : EIATTR_SPARSE_MMA_MASK
	.align		4
.L_43:
        /*0058*/ 	.byte	0x03, 0x50
        /*005a*/ 	.short	0x0000


	//----- nvinfo : EIATTR_MAXREG_COUNT
	.align		4
        /*005c*/ 	.byte	0x03, 0x1b
        /*005e*/ 	.short	0x00ff


	//----- nvinfo : EIATTR_MERCURY_ISA_VERSION
	.align		4
        /*0060*/ 	.byte	0x03, 0x5f
        /*0062*/ 	.short	0x0101


	//----- nvinfo : EIATTR_VRC_CTA_INIT_COUNT
	.align		4
        /*0064*/ 	.byte	0x02, 0x4a
	.zero		1
	.zero		1


	//----- nvinfo : EIATTR_EXIT_INSTR_OFFSETS
	.align		4
        /*0068*/ 	.byte	0x04, 0x1c
        /*006a*/ 	.short	(.L_45 - .L_44)


	//   ....[0]....
.L_44:
        /*006c*/ 	.word	0x00000240


	//   ....[1]....
        /*0070*/ 	.word	0x00000c90


	//----- nvinfo : EIATTR_CBANK_PARAM_SIZE
	.align		4
.L_45:
        /*0074*/ 	.byte	0x03, 0x19
        /*0076*/ 	.short	0x001c


	//----- nvinfo : EIATTR_PARAM_CBANK
	.align		4
        /*0078*/ 	.byte	0x04, 0x0a
        /*007a*/ 	.short	(.L_47 - .L_46)
	.align		4
.L_46:
        /*007c*/ 	.word	index@(.nv.constant0._Z18maxpoolLayerKernelPfS_iii)
        /*0080*/ 	.short	0x0380
        /*0082*/ 	.short	0x001c


	//----- nvinfo : EIATTR_SW_WAR
	.align		4
.L_47:
        /*0084*/ 	.byte	0x04, 0x36
        /*0086*/ 	.short	(.L_49 - .L_48)
.L_48:
        /*0088*/ 	.word	0x00000008
.L_49:


//--------------------- .nv.info._Z15convLayerKernelPfS_S_S_iiiii --------------------------
	.section	.nv.info._Z15convLayerKernelPfS_S_S_iiiii,"",@"SHT_CUDA_INFO"
	.sectionflags	@""
	.align	4


	//----- nvinfo : EIATTR_CUDA_API_VERSION
	.align		4
        /*0000*/ 	.byte	0x04, 0x37
        /*0002*/ 	.short	(.L_51 - .L_50)
.L_50:
        /*0004*/ 	.word	0x00000082


	//----- nvinfo : EIATTR_KPARAM_INFO
	.align		4
.L_51:
        /*0008*/ 	.byte	0x04, 0x17
        /*000a*/ 	.short	(.L_53 - .L_52)
.L_52:
        /*000c*/ 	.word	0x00000000
        /*0010*/ 	.short	0x0008
        /*0012*/ 	.short	0x0030
        /*0014*/ 	.byte	0x00, 0xf0, 0x11, 0x00


	//----- nvinfo : EIATTR_KPARAM_INFO
	.align		4
.L_53:
        /*0018*/ 	.byte	0x04, 0x17
        /*001a*/ 	.short	(.L_55 - .L_54)
.L_54:
        /*001c*/ 	.word	0x00000000
        /*0020*/ 	.short	0x0007
        /*0022*/ 	.short	0x002c
        /*0024*/ 	.byte	0x00, 0xf0, 0x11, 0x00


	//----- nvinfo : EIATTR_KPARAM_INFO
	.align		4
.L_55:
        /*0028*/ 	.byte	0x04, 0x17
        /*002a*/ 	.short	(.L_57 - .L_56)
.L_56:
        /*002c*/ 	.word	0x00000000
        /*0030*/ 	.short	0x0006
        /*0032*/ 	.short	0x0028
        /*0034*/ 	.byte	0x00, 0xf0, 0x11, 0x00


	//----- nvinfo : EIATTR_KPARAM_INFO
	.align		4
.L_57:
        /*0038*/ 	.byte	0x04, 0x17
        /*003a*/ 	.short	(.L_59 - .L_58)
.L_58:
        /*003c*/ 	.word	0x00000000
        /*0040*/ 	.short	0x0005
        /*0042*/ 	.short	0x0024
        /*0044*/ 	.byte	0x00, 0xf0, 0x11, 0x00


	//----- nvinfo : EIATTR_KPARAM_INFO
	.align		4
.L_59:
        /*0048*/ 	.byte	0x04, 0x17
        /*004a*/ 	.short	(.L_61 - .L_60)
.L_60:
        /*004c*/ 	.word	0x00000000
        /*0050*/ 	.short	0x0004
        /*0052*/ 	.short	0x0020
        /*0054*/ 	.byte	0x00, 0xf0, 0x11, 0x00


	//----- nvinfo : EIATTR_KPARAM_INFO
	.align		4
.L_61:
        /*0058*/ 	.byte	0x04, 0x17
        /*005a*/ 	.short	(.L_63 - .L_62)
.L_62:
        /*005c*/ 	.word	0x00000000
        /*0060*/ 	.short	0x0003
        /*0062*/ 	.short	0x0018
        /*0064*/ 	.byte	0x00, 0xf5, 0x21, 0x00


	//----- nvinfo : EIATTR_KPARAM_INFO
	.align		4
.L_63:
        /*0068*/ 	.byte	0x04, 0x17
        /*006a*/ 	.short	(.L_65 - .L_64)
.L_64:
        /*006c*/ 	.word	0x00000000
        /*0070*/ 	.short	0x0002
        /*0072*/ 	.short	0x0010
        /*0074*/ 	.byte	0x00, 0xf5, 0x21, 0x00


	//----- nvinfo : EIATTR_KPARAM_INFO
	.align		4
.L_65:
        /*0078*/ 	.byte	0x04, 0x17
        /*007a*/ 	.short	(.L_67 - .L_66)
.L_66:
        /*007c*/ 	.word	0x00000000
        /*0080*/ 	.short	0x0001
        /*0082*/ 	.short	0x0008
        /*0084*/ 	.byte	0x00, 0xf5, 0x21, 0x00


	//----- nvinfo : EIATTR_KPARAM_INFO
	.align		4
.L_67:
        /*0088*/ 	.byte	0x04, 0x17
        /*008a*/ 	.short	(.L_69 - .L_68)
.L_68:
        /*008c*/ 	.word	0x00000000
        /*0090*/ 	.short	0x0000
        /*0092*/ 	.short	0x0000
        /*0094*/ 	.byte	0x00, 0xf5, 0x21, 0x00


	//----- nvinfo : EIATTR_SPARSE_MMA_MASK
	.align		4
.L_69:
        /*0098*/ 	.byte	0x03, 0x50
        /*009a*/ 	.short	0x0000


	//----- nvinfo : EIATTR_MAXREG_COUNT
	.align		4
        /*009c*/ 	.byte	0x03, 0x1b
        /*009e*/ 	.short	0x00ff


	//----- nvinfo : EIATTR_MERCURY_ISA_VERSION
	.align		4
        /*00a0*/ 	.byte	0x03, 0x5f
        /*00a2*/ 	.short	0x0101


	//----- nvinfo : EIATTR_VRC_CTA_INIT_COUNT
	.align		4
        /*00a4*/ 	.byte	0x02, 0x4a
	.zero		1
	.zero		1


	//----- nvinfo : EIATTR_EXIT_INSTR_OFFSETS
	.align		4
        /*00a8*/ 	.byte	0x04, 0x1c
        /*00aa*/ 	.short	(.L_71 - .L_70)


	//   ....[0]....
.L_70:
        /*00ac*/ 	.word	0x000001a0


	//   ....[1]....
        /*00b0*/ 	.word	0x000015b0


	//----- nvinfo : EIATTR_CRS_STACK_SIZE
	.align		4
.L_71:
        /*00b4*/ 	.byte	0x04, 0x1e
        /*00b6*/ 	.short	(.L_73 - .L_72)
.L_72:
        /*00b8*/ 	.word	0x00000000


	//----- nvinfo : EIATTR_CBANK_PARAM_SIZE
	.align		4
.L_73:
        /*00bc*/ 	.byte	0x03, 0x19
        /*00be*/ 	.short	0x0034


	//----- nvinfo : EIATTR_PARAM_CBANK
	.align		4
        /*00c0*/ 	.byte	0x04, 0x0a
        /*00c2*/ 	.short	(.L_75 - .L_74)
	.align		4
.L_74:
        /*00c4*/ 	.word	index@(.nv.constant0._Z15convLayerKernelPfS_S_S_iiiii)
        /*00c8*/ 	.short	0x0380
        /*00ca*/ 	.short	0x0034


	//----- nvinfo : EIATTR_SW_WAR
	.align		4
.L_75:
        /*00cc*/ 	.byte	0x04, 0x36
        /*00ce*/ 	.short	(.L_77 - .L_76)
.L_76:
        /*00d0*/ 	.word	0x00000008
.L_77:


//--------------------- .nv.callgraph             --------------------------
	.section	.nv.callgraph,"",@"SHT_CUDA_CALLGRAPH"
	.align	4
	.sectionentsize	8
	.align		4
        /*0000*/ 	.word	0x00000000
	.align		4
        /*0004*/ 	.word	0xffffffff
	.align		4
        /*0008*/ 	.word	0x00000000
	.align		4
        /*000c*/ 	.word	0xfffffffe
	.align		4
        /*0010*/ 	.word	0x00000000
	.align		4
        /*0014*/ 	.word	0xfffffffd
	.align		4
        /*0018*/ 	.word	0x00000000
	.align		4
        /*001c*/ 	.word	0xfffffffc


//--------------------- .text._Z15reluLayerKernelPfii --------------------------
	.section	.text._Z15reluLayerKernelPfii,"ax",@progbits
	.align	128
        .global         _Z15reluLayerKernelPfii
        .type           _Z15reluLayerKernelPfii,@function
        .size           _Z15reluLayerKernelPfii,(.L_x_19 - _Z15reluLayerKernelPfii)
        .other          _Z15reluLayerKernelPfii,@"STO_CUDA_ENTRY STV_DEFAULT"
_Z15reluLayerKernelPfii:
.text._Z15reluLayerKernelPfii:
[----:B------:R-:W-:Y:S01]  /*0000*/  LDC R1, c[0x0][0x37c] ;  /* 0x0000df00ff017b82 */ /* 0x000fe20000000800 */
[----:B------:R-:W0:Y:S07]  /*0010*/  S2R R0, SR_TID.X ;  /* 0x0000000000007919 */ /* 0x000e2e0000002100 */
[----:B------:R-:W0:Y:S01]  /*0020*/  S2UR UR6, SR_CTAID.X ;  /* 0x00000000000679c3 */ /* 0x000e220000002500 */
[----:B------:R-:W1:Y:S07]  /*0030*/  LDCU.64 UR4, c[0x0][0x388] ;  /* 0x00007100ff0477ac */ /* 0x000e6e0008000a00 */
[----:B------:R-:W0:Y:S01]  /*0040*/  LDC R5, c[0x0][0x360] ;  /* 0x0000d800ff057b82 */ /* 0x000e220000000800 */
[----:B-1----:R-:W-:-:S04]  /*0050*/  UIMAD UR4, UR4, UR4, URZ ;  /* 0x00000004040472a4 */ /* 0x002fc8000f8e02ff */
[----:B------:R-:W-:Y:S01]  /*0060*/  UIMAD UR4, UR4, UR5, URZ ;  /* 0x00000005040472a4 */ /* 0x000fe2000f8e02ff */
[----:B0-----:R-:W-:-:S05]  /*0070*/  IMAD R5, R5, UR6, R0 ;  /* 0x0000000605057c24 */ /* 0x001fca000f8e0200 */
[----:B------:R-:W-:-:S13]  /*0080*/  ISETP.GE.AND P0, PT, R5, UR4, PT ;  /* 0x0000000405007c0c */ /* 0x000fda000bf06270 */
[----:B------:R-:W-:Y:S05]  /*0090*/  @P0 EXIT ;  /* 0x000000000000094d */ /* 0x000fea0003800000 */
[----:B------:R-:W0:Y:S01]  /*00a0*/  LDC.64 R2, c[0x0][0x380] ;  /* 0x0000e000ff027b82 */ /* 0x000e220000000a00 */
[----:B------:R-:W1:Y:S01]  /*00b0*/  LDCU.64 UR4, c[0x0][0x358] ;  /* 0x00006b00ff0477ac */ /* 0x000e620008000a00 */
[----:B0-----:R-:W-:-:S05]  /*00c0*/  IMAD.WIDE R2, R5, 0x4, R2 ;  /* 0x0000000405027825 */ /* 0x001fca00078e0202 */
[----:B-1----:R-:W2:Y:S02]  /*00d0*/  LDG.E R0, desc[UR4][R2.64] ;  /* 0x0000000402007981 */ /* 0x002ea4000c1e1900 */
[----:B--2---:R-:W-:-:S04]  /*00e0*/  FSETP.GEU.AND P0, PT, R0, RZ, PT ;  /* 0x000000ff0000720b */ /* 0x004fc80003f0e000 */
[----:B------:R-:W-:-:S05]  /*00f0*/  FSEL R5, R0, RZ, P0 ;  /* 0x000000ff00057208 */ /* 0x000fca0000000000 */
[----:B------:R-:W-:Y:S01]  /*0100*/  STG.E desc[UR4][R2.64], R5 ;  /* 0x0000000502007986 */ /* 0x000fe2000c101904 */
[----:B------:R-:W-:Y:S05]  /*0110*/  EXIT ;  /* 0x000000000000794d */ /* 0x000fea0003800000 */
.L_x_0:
[----:B------:R-:W-:-:S00]  /*0120*/  BRA `(.L_x_0) ;  /* 0xfffffffc00fc7947 */ /* 0x000fc0000383ffff */
[----:B------:R-:W-:-:S00]  /*0130*/  NOP ;  /* 0x0000000000007918 */ /* 0x000fc00000000000 */
        /* <DEDUP_REMOVED lines=12> */
.L_x_19:


//--------------------- .text._Z18maxpoolLayerKernelPfS_iii --------------------------
	.section	.text._Z18maxpoolLayerKernelPfS_iii,"ax",@progbits
	.align	128
        .global         _Z18maxpoolLayerKernelPfS_iii
        .type           _Z18maxpoolLayerKernelPfS_iii,@function
        .size           _Z18maxpoolLayerKernelPfS_iii,(.L_x_20 - _Z18maxpoolLayerKernelPfS_iii)
        .other          _Z18maxpoolLayerKernelPfS_iii,@"STO_CUDA_ENTRY STV_DEFAULT"
_Z18maxpoolLayerKernelPfS_iii:
.text._Z18maxpoolLayerKernelPfS_iii:
[----:B------:R-:W-:Y:S08]  /*0000*/  LDC R1, c[0x0][0x37c] ;  /* 0x0000df00ff017b82 */ /* 0x000ff00000000800 */
[----:B------:R-:W0:Y:S01]  /*0010*/  LDC R3, c[0x0][0x394] ;  /* 0x0000e500ff037b82 */ /* 0x000e220000000800 */
[----:B------:R-:W1:Y:S07]  /*0020*/  S2R R9, SR_TID.X ;  /* 0x0000000000097919 */ /* 0x000e6e0000002100 */
[----:B------:R-:W1:Y:S08]  /*0030*/  S2UR UR4, SR_CTAID.X ;  /* 0x00000000000479c3 */ /* 0x000e700000002500 */
[----:B------:R-:W1:Y:S01]  /*0040*/  LDC R8, c[0x0][0x360] ;  /* 0x0000d800ff087b82 */ /* 0x000e620000000800 */
[-C--:B0-----:R-:W-:Y:S01]  /*0050*/  IMAD R13, R3, R3.reuse, RZ ;  /* 0x00000003030d7224 */ /* 0x081fe200078e02ff */
[----:B------:R-:W-:-:S04]  /*0060*/  IABS R5, R3 ;  /* 0x0000000300057213 */ /* 0x000fc80000000000 */
[-C--:B------:R-:W-:Y:S01]  /*0070*/  IABS R4, R13.reuse ;  /* 0x0000000d00047213 */ /* 0x080fe20000000000 */
[----:B------:R-:W0:Y:S01]  /*0080*/  I2F.RP R12, R5 ;  /* 0x00000005000c7306 */ /* 0x000e220000209400 */
[----:B------:R-:W-:-:S07]  /*0090*/  IABS R2, R13 ;  /* 0x0000000d00027213 */ /* 0x000fce0000000000 */
[----:B------:R-:W2:Y:S01]  /*00a0*/  I2F.RP R0, R4 ;  /* 0x0000000400007306 */ /* 0x000ea20000209400 */
[----:B-1----:R-:W-:Y:S01]  /*00b0*/  IMAD R8, R8, UR4, R9 ;  /* 0x0000000408087c24 */ /* 0x002fe2000f8e0209 */
[----:B------:R-:W1:Y:S04]  /*00c0*/  LDCU UR4, c[0x0][0x398] ;  /* 0x00007300ff0477ac */ /* 0x000e680008000800 */
[----:B------:R-:W-:Y:S02]  /*00d0*/  ISETP.GE.AND P1, PT, R8, RZ, PT ;  /* 0x000000ff0800720c */ /* 0x000fe40003f26270 */
[----:B0-----:R-:W0:Y:S08]  /*00e0*/  MUFU.RCP R12, R12 ;  /* 0x0000000c000c7308 */ /* 0x001e300000001000 */
[----:B--2---:R-:W2:Y:S01]  /*00f0*/  MUFU.RCP R0, R0 ;  /* 0x0000000000007308 */ /* 0x004ea20000001000 */
[----:B0-----:R-:W-:-:S02]  /*0100*/  VIADD R10, R12, 0xffffffe ;  /* 0x0ffffffe0c0a7836 */ /* 0x001fc40000000000 */
[----:B--2---:R-:W-:Y:S01]  /*0110*/  VIADD R6, R0, 0xffffffe ;  /* 0x0ffffffe00067836 */ /* 0x004fe20000000000 */
[----:B------:R-:W-:-:S04]  /*0120*/  IABS R0, R8 ;  /* 0x0000000800007213 */ /* 0x000fc80000000000 */
[----:B------:R0:W2:Y:S02]  /*0130*/  F2I.FTZ.U32.TRUNC.NTZ R7, R6 ;  /* 0x0000000600077305 */ /* 0x0000a4000021f000 */
[----:B0-----:R-:W-:Y:S02]  /*0140*/  IMAD.MOV.U32 R6, RZ, RZ, RZ ;  /* 0x000000ffff067224 */ /* 0x001fe400078e00ff */
[----:B--2---:R-:W-:-:S04]  /*0150*/  IMAD.MOV R11, RZ, RZ, -R7 ;  /* 0x000000ffff0b7224 */ /* 0x004fc800078e0a07 */
[----:B------:R-:W-:Y:S02]  /*0160*/  IMAD R9, R11, R4, RZ ;  /* 0x000000040b097224 */ /* 0x000fe400078e02ff */
[----:B------:R0:W2:Y:S02]  /*0170*/  F2I.FTZ.U32.TRUNC.NTZ R11, R10 ;  /* 0x0000000a000b7305 */ /* 0x0000a4000021f000 */
[----:B------:R-:W-:-:S04]  /*0180*/  IMAD.HI.U32 R6, R7, R9, R6 ;  /* 0x0000000907067227 */ /* 0x000fc800078e0006 */
[----:B------:R-:W-:Y:S02]  /*0190*/  IMAD.MOV.U32 R9, RZ, RZ, R0 ;  /* 0x000000ffff097224 */ /* 0x000fe400078e0000 */
[----:B------:R-:W-:Y:S02]  /*01a0*/  IMAD.MOV R0, RZ, RZ, -R2 ;  /* 0x000000ffff007224 */ /* 0x000fe400078e0a02 */
[----:B------:R-:W-:Y:S01]  /*01b0*/  IMAD.HI.U32 R6, R6, R9, RZ ;  /* 0x0000000906067227 */ /* 0x000fe200078e00ff */
[----:B------:R-:W3:Y:S03]  /*01c0*/  LDC R2, c[0x0][0x390] ;  /* 0x0000e400ff027b82 */ /* 0x000ee60000000800 */
[----:B------:R-:W-:Y:S02]  /*01d0*/  IMAD R9, R6, R0, R9 ;  /* 0x0000000006097224 */ /* 0x000fe400078e0209 */
[----:B-1----:R-:W-:-:S03]  /*01e0*/  IMAD R7, R13, UR4, RZ ;  /* 0x000000040d077c24 */ /* 0x002fc6000f8e02ff */
[----:B------:R-:W-:Y:S02]  /*01f0*/  ISETP.GT.U32.AND P5, PT, R4, R9, PT ;  /* 0x000000090400720c */ /* 0x000fe40003fa4070 */
[----:B------:R-:W-:-:S11]  /*0200*/  ISETP.GE.AND P2, PT, R8, R7, PT ;  /* 0x000000070800720c */ /* 0x000fd60003f46270 */
[----:B------:R-:W-:-:S04]  /*0210*/  @!P5 IMAD.IADD R9, R9, 0x1, -R4 ;  /* 0x000000010909d824 */ /* 0x000fc800078e0a04 */
[----:B------:R-:W-:Y:S01]  /*0220*/  IMAD.IADD R0, R9, 0x1, -R4 ;  /* 0x0000000109007824 */ /* 0x000fe200078e0a04 */
[----:B------:R-:W-:Y:S01]  /*0230*/  ISETP.GT.U32.AND P0, PT, R4, R9, PT ;  /* 0x000000090400720c */ /* 0x000fe20003f04070 */
[----:B0-2---:R-:W-:-:S12]  /*0240*/  @P2 EXIT ;  /* 0x000000000000294d */ /* 0x005fd80003800000 */
[----:B------:R-:W-:Y:S01]  /*0250*/  SEL R0, R0, R9, !P0 ;  /* 0x0000000900007207 */ /* 0x000fe20004000000 */
[--C-:B------:R-:W-:Y:S01]  /*0260*/  IMAD.MOV R10, RZ, RZ, -R11.reuse ;  /* 0x000000ffff0a7224 */ /* 0x100fe200078e0a0b */
[----:B------:R-:W-:Y:S01]  /*0270*/  ISETP.NE.AND P0, PT, R13, RZ, PT ;  /* 0x000000ff0d00720c */ /* 0x000fe20003f05270 */
[----:B------:R-:W-:Y:S01]  /*0280*/  @!P5 VIADD R6, R6, 0x1 ;  /* 0x000000010606d836 */ /* 0x000fe20000000000 */
[----:B------:R-:W-:Y:S01]  /*0290*/  LOP3.LUT R7, RZ, R13, RZ, 0x33, !PT ;  /* 0x0000000dff077212 */ /* 0x000fe200078e33ff */
[----:B------:R-:W-:Y:S01]  /*02a0*/  @!P1 IMAD.MOV R0, RZ, RZ, -R0 ;  /* 0x000000ffff009224 */ /* 0x000fe200078e0a00 */
[----:B---3--:R-:W-:Y:S01]  /*02b0*/  IABS R12, R2 ;  /* 0x00000002000c7213 */ /* 0x008fe20000000000 */
[----:B------:R-:W-:Y:S01]  /*02c0*/  IMAD R15, R10, R5, RZ ;  /* 0x000000050a0f7224 */ /* 0x000fe200078e02ff */
[----:B------:R-:W-:Y:S01]  /*02d0*/  ISETP.GE.U32.AND P3, PT, R9, R4, PT ;  /* 0x000000040900720c */ /* 0x000fe20003f66070 */
[----:B------:R-:W-:Y:S01]  /*02e0*/  IMAD.MOV.U32 R10, RZ, RZ, RZ ;  /* 0x000000ffff0a7224 */ /* 0x000fe200078e00ff */
[----:B------:R-:W-:Y:S01]  /*02f0*/  SEL R0, R7, R0, !P0 ;  /* 0x0000000007007207 */ /* 0x000fe20004000000 */
[----:B------:R-:W0:Y:S01]  /*0300*/  LDCU.64 UR6, c[0x0][0x358] ;  /* 0x00006b00ff0677ac */ /* 0x000e220008000a00 */
[----:B------:R-:W-:Y:S01]  /*0310*/  LOP3.LUT R8, R8, R13, RZ, 0x3c, !PT ;  /* 0x0000000d08087212 */ /* 0x000fe200078e3cff */
[----:B------:R-:W-:Y:S01]  /*0320*/  IMAD.HI.U32 R10, R11, R15, R10 ;  /* 0x0000000f0b0a7227 */ /* 0x000fe200078e000a */
[----:B------:R-:W-:-:S02]  /*0330*/  IABS R14, R0 ;  /* 0x00000000000e7213 */ /* 0x000fc40000000000 */
[----:B------:R-:W-:Y:S02]  /*0340*/  LOP3.LUT R4, R2, R3, RZ, 0x3c, !PT ;  /* 0x0000000302047212 */ /* 0x000fe400078e3cff */
[----:B------:R-:W-:Y:S01]  /*0350*/  ISETP.GE.AND P5, PT, R8, RZ, PT ;  /* 0x000000ff0800720c */ /* 0x000fe20003fa6270 */
[----:B------:R-:W-:-:S04]  /*0360*/  IMAD.HI.U32 R11, R10, R14, RZ ;  /* 0x0000000e0a0b7227 */ /* 0x000fc800078e00ff */
[----:B------:R-:W-:Y:S02]  /*0370*/  IMAD.MOV R15, RZ, RZ, -R11 ;  /* 0x000000ffff0f7224 */ /* 0x000fe400078e0a0b */
[----:B------:R-:W-:-:S04]  /*0380*/  IMAD.HI.U32 R10, R10, R12, RZ ;  /* 0x0000000c0a0a7227 */ /* 0x000fc800078e00ff */
[C---:B------:R-:W-:Y:S02]  /*0390*/  IMAD R14, R5.reuse, R15, R14 ;  /* 0x0000000f050e7224 */ /* 0x040fe400078e020e */
[----:B------:R-:W-:Y:S02]  /*03a0*/  IMAD.MOV R15, RZ, RZ, -R10 ;  /* 0x000000ffff0f7224 */ /* 0x000fe400078e0a0a */
[----:B------:R-:W-:Y:S01]  /*03b0*/  @P3 VIADD R6, R6, 0x1 ;  /* 0x0000000106063836 */ /* 0x000fe20000000000 */
[C---:B------:R-:W-:Y:S01]  /*03c0*/  ISETP.GT.U32.AND P6, PT, R5.reuse, R14, PT ;  /* 0x0000000e0500720c */ /* 0x040fe20003fc4070 */
[----:B------:R-:W-:Y:S02]  /*03d0*/  IMAD R12, R5, R15, R12 ;  /* 0x0000000f050c7224 */ /* 0x000fe400078e020c */
[----:B------:R-:W-:-:S03]  /*03e0*/  @!P5 IMAD.MOV R6, RZ, RZ, -R6 ;  /* 0x000000ffff06d224 */ /* 0x000fc600078e0a06 */
[----:B------:R-:W-:Y:S02]  /*03f0*/  ISETP.GT.U32.AND P1, PT, R5, R12, PT ;  /* 0x0000000c0500720c */ /* 0x000fe40003f24070 */
[----:B------:R-:W-:Y:S01]  /*0400*/  SEL R6, R7, R6, !P0 ;  /* 0x0000000607067207 */ /* 0x000fe20004000000 */
[----:B------:R-:W-:-:S04]  /*0410*/  IMAD R7, R2, R2, RZ ;  /* 0x0000000202077224 */ /* 0x000fc800078e02ff */
[----:B------:R-:W-:Y:S02]  /*0420*/  @!P6 IMAD.IADD R14, R14, 0x1, -R5 ;  /* 0x000000010e0ee824 */ /* 0x000fe400078e0a05 */
[----:B------:R-:W-:-:S03]  /*0430*/  @!P6 VIADD R11, R11, 0x1 ;  /* 0x000000010b0be836 */ /* 0x000fc60000000000 */
[----:B------:R-:W-:Y:S01]  /*0440*/  ISETP.GE.U32.AND P2, PT, R14, R5, PT ;  /* 0x000000050e00720c */ /* 0x000fe20003f46070 */
[----:B------:R-:W-:Y:S01]  /*0450*/  @!P1 IMAD.IADD R12, R12, 0x1, -R5 ;  /* 0x000000010c0c9824 */ /* 0x000fe200078e0a05 */
[----:B------:R-:W-:Y:S01]  /*0460*/  LOP3.LUT R14, R0, R3, RZ, 0x3c, !PT ;  /* 0x00000003000e7212 */ /* 0x000fe200078e3cff */
[----:B------:R-:W-:Y:S01]  /*0470*/  @!P1 VIADD R10, R10, 0x1 ;  /* 0x000000010a0a9836 */ /* 0x000fe20000000000 */
[----:B------:R-:W-:Y:S02]  /*0480*/  ISETP.NE.AND P1, PT, R3, RZ, PT ;  /* 0x000000ff0300720c */ /* 0x000fe40003f25270 */
[----:B------:R-:W-:Y:S02]  /*0490*/  ISETP.GE.AND P4, PT, R14, RZ, PT ;  /* 0x000000ff0e00720c */ /* 0x000fe40003f86270 */
[----:B------:R-:W-:-:S05]  /*04a0*/  ISETP.GE.U32.AND P6, PT, R12, R5, PT ;  /* 0x000000050c00720c */ /* 0x000fca0003fc6070 */
[----:B------:R-:W-:Y:S01]  /*04b0*/  @P2 VIADD R11, R11, 0x1 ;  /* 0x000000010b0b2836 */ /* 0x000fe20000000000 */
[----:B------:R-:W-:Y:S02]  /*04c0*/  ISETP.GE.AND P2, PT, R4, RZ, PT ;  /* 0x000000ff0400720c */ /* 0x000fe40003f46270 */
[----:B------:R-:W1:Y:S01]  /*04d0*/  LDC.64 R4, c[0x0][0x380] ;  /* 0x0000e000ff047b82 */ /* 0x000e620000000a00 */
[----:B------:R-:W-:Y:S01]  /*04e0*/  IMAD.MOV.U32 R8, RZ, RZ, R11 ;  /* 0x000000ffff087224 */ /* 0x000fe200078e000b */
[----:B------:R-:W-:-:S03]  /*04f0*/  LOP3.LUT R11, RZ, R3, RZ, 0x33, !PT ;  /* 0x00000003ff0b7212 */ /* 0x000fc600078e33ff */
[----:B------:R-:W-:Y:S01]  /*0500*/  @P6 VIADD R10, R10, 0x1 ;  /* 0x000000010a0a6836 */ /* 0x000fe20000000000 */
[----:B------:R-:W-:-:S04]  /*0510*/  @!P4 IADD3 R8, PT, PT, -R8, RZ, RZ ;  /* 0x000000ff0808c210 */ /* 0x000fc80007ffe1ff */
[----:B------:R-:W-:Y:S01]  /*0520*/  SEL R9, R11, R8, !P1 ;  /* 0x000000080b097207 */ /* 0x000fe20004800000 */
[----:B------:R-:W-:-:S04]  /*0530*/  @!P2 IMAD.MOV R10, RZ, RZ, -R10 ;  /* 0x000000ffff0aa224 */ /* 0x000fc800078e0a0a */
[----:B------:R-:W-:Y:S01]  /*0540*/  IMAD.MOV R17, RZ, RZ, -R9 ;  /* 0x000000ffff117224 */ /* 0x000fe200078e0a09 */
[----:B------:R-:W-:-:S03]  /*0550*/  SEL R8, R11, R10, !P1 ;  /* 0x0000000a0b087207 */ /* 0x000fc60004800000 */
[----:B------:R-:W-:Y:S02]  /*0560*/  IMAD R17, R3, R17, R0 ;  /* 0x0000001103117224 */ /* 0x000fe400078e0200 */
[----:B------:R-:W-:Y:S02]  /*0570*/  IMAD R3, R6, R7, RZ ;  /* 0x0000000706037224 */ /* 0x000fe400078e02ff */
[----:B------:R-:W-:Y:S01]  /*0580*/  IMAD R15, R9, R2, R17 ;  /* 0x00000002090f7224 */ /* 0x000fe200078e0211 */
[----:B------:R-:W-:Y:S01]  /*0590*/  ISETP.GE.AND P0, PT, R8, 0x1, PT ;  /* 0x000000010800780c */ /* 0x000fe20003f06270 */
[----:B-1----:R-:W-:-:S04]  /*05a0*/  IMAD.WIDE R2, R3, 0x4, R4 ;  /* 0x0000000403027825 */ /* 0x002fc800078e0204 */
[----:B------:R-:W-:-:S04]  /*05b0*/  IMAD R15, R8, R15, RZ ;  /* 0x0000000f080f7224 */ /* 0x000fc800078e02ff */
[----:B------:R-:W-:-:S06]  /*05c0*/  IMAD.WIDE R14, R15, 0x4, R2 ;  /* 0x000000040f0e7825 */ /* 0x000fcc00078e0202 */
[----:B0-----:R0:W5:Y:S01]  /*05d0*/  LDG.E R14, desc[UR6][R14.64] ;  /* 0x000000060e0e7981 */ /* 0x001162000c1e1900 */
[----:B------:R-:W-:Y:S01]  /*05e0*/  IMAD R13, R13, R6, RZ ;  /* 0x000000060d0d7224 */ /* 0x000fe200078e02ff */
[----:B------:R-:W-:Y:S06]  /*05f0*/  @!P0 BRA `(.L_x_1) ;  /* 0x0000000400888947 */ /* 0x000fec0003800000 */
[C---:B------:R-:W-:Y:S01]  /*0600*/  LOP3.LUT R21, R8.reuse, 0xf, RZ, 0xc0, !PT ;  /* 0x0000000f08157812 */ /* 0x040fe200078ec0ff */
[C---:B------:R-:W-:Y:S01]  /*0610*/  IMAD R12, R8.reuse, R9, RZ ;  /* 0x00000009080c7224 */ /* 0x040fe200078e02ff */
[C---:B------:R-:W-:Y:S01]  /*0620*/  LOP3.LUT R20, R8.reuse, 0x7, RZ, 0xc0, !PT ;  /* 0x0000000708147812 */ /* 0x040fe200078ec0ff */
[----:B------:R-:W-:Y:S01]  /*0630*/  IMAD R10, R8, R17, RZ ;  /* 0x00000011080a7224 */ /* 0x000fe200078e02ff */
[----:B------:R-:W-:Y:S01]  /*0640*/  IADD3 R4, P0, PT, R2, 0x20, RZ ;  /* 0x0000002002047810 */ /* 0x000fe20007f1e0ff */
[----:B------:R-:W-:Y:S01]  /*0650*/  VIADD R5, R21, 0xffffffff ;  /* 0xffffffff15057836 */ /* 0x000fe20000000000 */
[----:B------:R-:W-:Y:S01]  /*0660*/  LOP3.LUT R11, R8, 0x7ffffff0, RZ, 0xc0, !PT ;  /* 0x7ffffff0080b7812 */ /* 0x000fe200078ec0ff */
[----:B------:R-:W-:Y:S01]  /*0670*/  VIADD R6, R20, 0xffffffff ;  /* 0xffffffff14067836 */ /* 0x000fe20000000000 */
[----:B------:R-:W-:Y:S01]  /*0680*/  LOP3.LUT R18, R8, 0x3, RZ, 0xc0, !PT ;  /* 0x0000000308127812 */ /* 0x000fe200078ec0ff */
[----:B------:R-:W-:Y:S01]  /*0690*/  UMOV UR4, URZ ;  /* 0x000000ff00047c82 */ /* 0x000fe20008000000 */
[----:B------:R-:W-:Y:S01]  /*06a0*/  ISETP.GE.U32.AND P2, PT, R5, 0x7, PT ;  /* 0x000000070500780c */ /* 0x000fe20003f46070 */
[----:B------:R-:W-:Y:S01]  /*06b0*/  IMAD.X R5, RZ, RZ, R3, P0 ;  /* 0x000000ffff057224 */ /* 0x000fe200000e0603 */
[----:B------:R-:W-:Y:S01]  /*06c0*/  ISETP.GE.U32.AND P1, PT, R6, 0x3, PT ;  /* 0x000000030600780c */ /* 0x000fe20003f26070 */
[----:B------:R-:W-:-:S12]  /*06d0*/  IMAD.MOV R9, RZ, RZ, -R11 ;  /* 0x000000ffff097224 */ /* 0x000fd800078e0a0b */
.L_x_7:
[----:B------:R-:W1:Y:S01]  /*06e0*/  LDCU UR5, c[0x0][0x390] ;  /* 0x00007200ff0577ac */ /* 0x000e620008000800 */
[----:B------:R-:W-:Y:S01]  /*06f0*/  ISETP.GE.U32.AND P3, PT, R8, 0x10, PT ;  /* 0x000000100800780c */ /* 0x000fe20003f66070 */
[----:B0-----:R-:W-:Y:S01]  /*0700*/  VIADD R15, R12, UR4 ;  /* 0x000000040c0f7c36 */ /* 0x001fe20008000000 */
[----:B------:R-:W-:Y:S01]  /*0710*/  UIADD3 UR4, UPT, UPT, UR4, 0x1, URZ ;  /* 0x0000000104047890 */ /* 0x000fe2000fffe0ff */
[----:B------:R-:W-:-:S05]  /*0720*/  IMAD.MOV.U32 R16, RZ, RZ, RZ ;  /* 0x000000ffff107224 */ /* 0x000fca00078e00ff */
[----:B------:R-:W-:Y:S01]  /*0730*/  ISETP.NE.AND P0, PT, R8, UR4, PT ;  /* 0x0000000408007c0c */ /* 0x000fe2000bf05270 */
[----:B-1----:R-:W-:-:S04]  /*0740*/  IMAD R15, R15, UR5, R10 ;  /* 0x000000050f0f7c24 */ /* 0x002fc8000f8e020a */
[----:B------:R-:W-:Y:S08]  /*0750*/  @!P3 BRA `(.L_x_2) ;  /* 0x000000000080b947 */ /* 0x000ff00003800000 */
[----:B------:R-:W-:Y:S01]  /*0760*/  MOV R17, R15 ;  /* 0x0000000f00117202 */ /* 0x000fe20000000f00 */
[----:B------:R-:W-:-:S07]  /*0770*/  IMAD.MOV.U32 R16, RZ, RZ, R9 ;  /* 0x000000ffff107224 */ /* 0x000fce00078e0009 */
.L_x_3:
[----:B------:R-:W-:-:S05]  /*0780*/  IMAD.WIDE R6, R17, 0x4, R4 ;  /* 0x0000000411067825 */ /* 0x000fca00078e0204 */
[----:B------:R-:W2:Y:S04]  /*0790*/  LDG.E R19, desc[UR6][R6.64+-0x20] ;  /* 0xffffe00606137981 */ /* 0x000ea8000c1e1900 */
[----:B------:R-:W2:Y:S04]  /*07a0*/  LDG.E R22, desc[UR6][R6.64+-0x1c] ;  /* 0xffffe40606167981 */ /* 0x000ea8000c1e1900 */
[----:B------:R-:W3:Y:S04]  /*07b0*/  LDG.E R24, desc[UR6][R6.64+-0x18] ;  /* 0xffffe80606187981 */ /* 0x000ee8000c1e1900 */
[----:B------:R-:W3:Y:S04]  /*07c0*/  LDG.E R23, desc[UR6][R6.64+-0x14] ;  /* 0xffffec0606177981 */ /* 0x000ee8000c1e1900 */
[----:B------:R-:W4:Y:S04]  /*07d0*/  LDG.E R25, desc[UR6][R6.64+-0xc] ;  /* 0xfffff40606197981 */ /* 0x000f28000c1e1900 */
[----:B------:R-:W4:Y:S04]  /*07e0*/  LDG.E R27, desc[UR6][R6.64+-0x8] ;  /* 0xfffff806061b7981 */ /* 0x000f28000c1e1900 */
[----:B------:R-:W4:Y:S01]  /*07f0*/  LDG.E R26, desc[UR6][R6.64+0x1c] ;  /* 0x00001c06061a7981 */ /* 0x000f22000c1e1900 */
[----:B--2--5:R-:W-:-:S03]  /*0800*/  FMNMX3 R19, R14, R19, R22, !PT ;  /* 0x000000130e137276 */ /* 0x024fc60007800016 */
[----:B------:R-:W4:Y:S04]  /*0810*/  LDG.E R22, desc[UR6][R6.64+-0x10] ;  /* 0xfffff00606167981 */ /* 0x000f28000c1e1900 */
[----:B------:R-:W2:Y:S01]  /*0820*/  LDG.E R14, desc[UR6][R6.64] ;  /* 0x00000006060e7981 */ /* 0x000ea2000c1e1900 */
[----:B---3--:R-:W-:-:S03]  /*0830*/  FMNMX3 R23, R19, R24, R23, !PT ;  /* 0x0000001813177276 */ /* 0x008fc60007800017 */
[----:B------:R-:W3:Y:S04]  /*0840*/  LDG.E R24, desc[UR6][R6.64+-0x4] ;  /* 0xfffffc0606187981 */ /* 0x000ee8000c1e1900 */
[----:B------:R-:W2:Y:S01]  /*0850*/  LDG.E R19, desc[UR6][R6.64+0x4] ;  /* 0x0000040606137981 */ /* 0x000ea2000c1e1900 */
[----:B----4-:R-:W-:-:S03]  /*0860*/  FMNMX3 R22, R23, R22, R25, !PT ;  /* 0x0000001617167276 */ /* 0x010fc60007800019 */
[----:B------:R-:W4:Y:S04]  /*0870*/  LDG.E R23, desc[UR6][R6.64+0x8] ;  /* 0x0000080606177981 */ /* 0x000f28000c1e1900 */
[----:B------:R-:W4:Y:S01]  /*0880*/  LDG.E R25, desc[UR6][R6.64+0x18] ;  /* 0x0000180606197981 */ /* 0x000f22000c1e1900 */
[----:B---3--:R-:W-:-:S03]  /*0890*/  FMNMX3 R22, R22, R27, R24, !PT ;  /* 0x0000001b16167276 */ /* 0x008fc60007800018 */
[----:B------:R-:W4:Y:S01]  /*08a0*/  LDG.E R24, desc[UR6][R6.64+0xc] ;  /* 0x00000c0606187981 */ /* 0x000f22000c1e1900 */
[----:B--2---:R-:W-:-:S03]  /*08b0*/  FMNMX3 R14, R22, R14, R19, !PT ;  /* 0x0000000e160e7276 */ /* 0x004fc60007800013 */
[----:B------:R-:W2:Y:S04]  /*08c0*/  LDG.E R19, desc[UR6][R6.64+0x10] ;  /* 0x0000100606137981 */ /* 0x000ea8000c1e1900 */
[----:B------:R-:W2:Y:S01]  /*08d0*/  LDG.E R22, desc[UR6][R6.64+0x14] ;  /* 0x0000140606167981 */ /* 0x000ea2000c1e1900 */
[----:B------:R-:W-:-:S05]  /*08e0*/  VIADD R16, R16, 0x10 ;  /* 0x0000001010107836 */ /* 0x000fca0000000000 */
[----:B------:R-:W-:Y:S01]  /*08f0*/  ISETP.NE.AND P3, PT, R16, RZ, PT ;  /* 0x000000ff1000720c */ /* 0x000fe20003f65270 */
[----:B------:R-:W-:Y:S01]  /*0900*/  VIADD R17, R17, 0x10 ;  /* 0x0000001011117836 */ /* 0x000fe20000000000 */
[----:B----4-:R-:W-:-:S04]  /*0910*/  FMNMX3 R14, R14, R23, R24, !PT ;  /* 0x000000170e0e7276 */ /* 0x010fc80007800018 */
[----:B--2---:R-:W-:-:S04]  /*0920*/  FMNMX3 R14, R14, R19, R22, !PT ;  /* 0x000000130e0e7276 */ /* 0x004fc80007800016 */
[----:B------:R-:W-:-:S03]  /*0930*/  FMNMX3 R14, R14, R25, R26, !PT ;  /* 0x000000190e0e7276 */ /* 0x000fc6000780001a */
[----:B------:R-:W-:Y:S05]  /*0940*/  @P3 BRA `(.L_x_3) ;  /* 0xfffffffc008c3947 */ /* 0x000fea000383ffff */
[----:B------:R-:W-:-:S07]  /*0950*/  IMAD.MOV.U32 R16, RZ, RZ, R11 ;  /* 0x000000ffff107224 */ /* 0x000fce00078e000b */
.L_x_2:
[----:B------:R-:W-:-:S13]  /*0960*/  ISETP.NE.AND P3, PT, R21, RZ, PT ;  /* 0x000000ff1500720c */ /* 0x000fda0003f65270 */
[----:B------:R-:W-:Y:S05]  /*0970*/  @!P3 BRA `(.L_x_4) ;  /* 0x0000000000a4b947 */ /* 0x000fea0003800000 */
[----:B------:R-:W-:Y:S01]  /*0980*/  ISETP.NE.AND P3, PT, R20, RZ, PT ;  /* 0x000000ff1400720c */ /* 0x000fe20003f65270 */
[----:B------:R-:W-:-:S12]  /*0990*/  @!P2 BRA `(.L_x_5) ;  /* 0x00000000003ca947 */ /* 0x000fd80003800000 */
[----:B------:R-:W-:-:S04]  /*09a0*/  IMAD.IADD R7, R15, 0x1, R16 ;  /* 0x000000010f077824 */ /* 0x000fc800078e0210 */
[----:B------:R-:W-:-:S05]  /*09b0*/  IMAD.WIDE R6, R7, 0x4, R2 ;  /* 0x0000000407067825 */ /* 0x000fca00078e0202 */
[----:B------:R-:W2:Y:S04]  /*09c0*/  LDG.E R19, desc[UR6][R6.64] ;  /* 0x0000000606137981 */ /* 0x000ea8000c1e1900 */
[----:B------:R-:W2:Y:S04]  /*09d0*/  LDG.E R22, desc[UR6][R6.64+0x4] ;  /* 0x0000040606167981 */ /* 0x000ea8000c1e1900 */
[----:B------:R-:W3:Y:S04]  /*09e0*/  LDG.E R24, desc[UR6][R6.64+0x8] ;  /* 0x0000080606187981 */ /* 0x000ee8000c1e1900 */
[----:B------:R-:W3:Y:S04]  /*09f0*/  LDG.E R23, desc[UR6][R6.64+0xc] ;  /* 0x00000c0606177981 */ /* 0x000ee8000c1e1900 */
[----:B------:R-:W4:Y:S04]  /*0a00*/  LDG.E R26, desc[UR6][R6.64+0x10] ;  /* 0x00001006061a7981 */ /* 0x000f28000c1e1900 */
[----:B------:R-:W4:Y:S04]  /*0a10*/  LDG.E R25, desc[UR6][R6.64+0x14] ;  /* 0x0000140606197981 */ /* 0x000f28000c1e1900 */
[----:B------:R-:W4:Y:S04]  /*0a20*/  LDG.E R17, desc[UR6][R6.64+0x18] ;  /* 0x0000180606117981 */ /* 0x000f28000c1e1900 */
[----:B------:R-:W4:Y:S01]  /*0a30*/  LDG.E R27, desc[UR6][R6.64+0x1c] ;  /* 0x00001c06061b7981 */ /* 0x000f22000c1e1900 */
[----:B------:R-:W-:Y:S01]  /*0a40*/  VIADD R16, R16, 0x8 ;  /* 0x0000000810107836 */ /* 0x000fe20000000000 */
[----:B--2--5:R-:W-:-:S04]  /*0a50*/  FMNMX3 R19, R14, R19, R22, !PT ;  /* 0x000000130e137276 */ /* 0x024fc80007800016 */
[----:B---3--:R-:W-:-:S04]  /*0a60*/  FMNMX3 R19, R19, R24, R23, !PT ;  /* 0x0000001813137276 */ /* 0x008fc80007800017 */
[----:B----4-:R-:W-:-:S04]  /*0a70*/  FMNMX3 R26, R19, R26, R25, !PT ;  /* 0x0000001a131a7276 */ /* 0x010fc80007800019 */
[----:B------:R-:W-:-:S07]  /*0a80*/  FMNMX3 R14, R26, R17, R27, !PT ;  /* 0x000000111a0e7276 */ /* 0x000fce000780001b */
.L_x_5:
        /* <DEDUP_REMOVED lines=8> */
[----:B------:R-:W3:Y:S01]  /*0b10*/  LDG.E R22, desc[UR6][R6.64+0xc] ;  /* 0x00000c0606167981 */ /* 0x000ee2000c1e1900 */
[----:B------:R-:W-:Y:S01]  /*0b20*/  VIADD R16, R16, 0x4 ;  /* 0x0000000410107836 */ /* 0x000fe20000000000 */
[----:B--2--5:R-:W-:-:S04]  /*0b30*/  FMNMX3 R14, R14, R17, R19, !PT ;  /* 0x000000110e0e7276 */ /* 0x024fc80007800013 */
[----:B---3--:R-:W-:-:S07]  /*0b40*/  FMNMX3 R14, R14, R23, R22, !PT ;  /* 0x000000170e0e7276 */ /* 0x008fce0007800016 */
.L_x_6:
[----:B------:R-:W-:Y:S05]  /*0b50*/  @!P3 BRA `(.L_x_4) ;  /* 0x00000000002cb947 */ /* 0x000fea0003800000 */
[----:B------:R-:W-:-:S04]  /*0b60*/  IMAD.IADD R7, R15, 0x1, R16 ;  /* 0x000000010f077824 */ /* 0x000fc800078e0210 */
[----:B------:R-:W-:-:S05]  /*0b70*/  IMAD.WIDE R6, R7, 0x4, R2 ;  /* 0x0000000407067825 */ /* 0x000fca00078e0202 */
[----:B------:R-:W2:Y:S01]  /*0b80*/  LDG.E R15, desc[UR6][R6.64] ;  /* 0x00000006060f7981 */ /* 0x000ea2000c1e1900 */
[----:B------:R-:W-:Y:S02]  /*0b90*/  ISETP.NE.AND P3, PT, R18, 0x1, PT ;  /* 0x000000011200780c */ /* 0x000fe40003f65270 */
[----:B--2--5:R-:W-:-:S11]  /*0ba0*/  FMNMX R14, R14, R15, !PT ;  /* 0x0000000f0e0e7209 */ /* 0x024fd60007800000 */
[----:B------:R-:W-:Y:S05]  /*0bb0*/  @!P3 BRA `(.L_x_4) ;  /* 0x000000000014b947 */ /* 0x000fea0003800000 */
[----:B------:R-:W-:Y:S01]  /*0bc0*/  ISETP.NE.AND P3, PT, R18, 0x2, PT ;  /* 0x000000021200780c */ /* 0x000fe20003f65270 */
[----:B------:R-:W2:-:S12]  /*0bd0*/  LDG.E R15, desc[UR6][R6.64+0x4] ;  /* 0x00000406060f7981 */ /* 0x000e98000c1e1900 */
[----:B------:R-:W3:Y:S01]  /*0be0*/  @P3 LDG.E R17, desc[UR6][R6.64+0x8] ;  /* 0x0000080606113981 */ /* 0x000ee2000c1e1900 */
[----:B--2---:R-:W-:-:S04]  /*0bf0*/  FMNMX R14, R14, R15, !PT ;  /* 0x0000000f0e0e7209 */ /* 0x004fc80007800000 */
[----:B---3--:R-:W-:-:S07]  /*0c00*/  @P3 FMNMX R14, R14, R17, !PT ;  /* 0x000000110e0e3209 */ /* 0x008fce0007800000 */
.L_x_4:
[----:B------:R-:W-:Y:S05]  /*0c10*/  @P0 BRA `(.L_x_7) ;  /* 0xfffffff800b00947 */ /* 0x000fea000383ffff */
.L_x_1:
[----:B------:R-:W1:Y:S01]  /*0c20*/  LDCU.64 UR4, c[0x0][0x388] ;  /* 0x00007100ff0477ac */ /* 0x000e620008000a00 */
[----:B------:R-:W-:Y:S02]  /*0c30*/  SHF.R.S32.HI R3, RZ, 0x1f, R13 ;  /* 0x0000001fff037819 */ /* 0x000fe4000001140d */
[----:B------:R-:W-:-:S04]  /*0c40*/  IADD3 R13, P0, PT, R0, R13, RZ ;  /* 0x0000000d000d7210 */ /* 0x000fc80007f1e0ff */
[----:B------:R-:W-:Y:S02]  /*0c50*/  LEA.HI.X.SX32 R0, R0, R3, 0x1, P0 ;  /* 0x0000000300007211 */ /* 0x000fe400000f0eff */
[----:B-1----:R-:W-:-:S04]  /*0c60*/  LEA R2, P0, R13, UR4, 0x2 ;  /* 0x000000040d027c11 */ /* 0x002fc8000f8010ff */
[----:B------:R-:W-:-:S05]  /*0c70*/  LEA.HI.X R3, R13, UR5, R0, 0x2, P0 ;  /* 0x000000050d037c11 */ /* 0x000fca00080f1400 */
[----:B-----5:R-:W-:Y:S01]  /*0c80*/  STG.E desc[UR6][R2.64], R14 ;  /* 0x0000000e02007986 */ /* 0x020fe2000c101906 */
[----:B------:R-:W-:Y:S05]  /*0c90*/  EXIT ;  /* 0x000000000000794d */ /* 0x000fea0003800000 */
.L_x_8:
        /* <DEDUP_REMOVED lines=14> */
.L_x_20:


//--------------------- .text._Z15convLayerKernelPfS_S_S_iiiii --------------------------
	.section	.text._Z15convLayerKernelPfS_S_S_iiiii,"ax",@progbits
	.align	128
        .global         _Z15convLayerKernelPfS_S_S_iiiii
        .type           _Z15convLayerKernelPfS_S_S_iiiii,@function
        .size           _Z15convLayerKernelPfS_S_S_iiiii,(.L_x_21 - _Z15convLayerKernelPfS_S_S_iiiii)
        .other          _Z15convLayerKernelPfS_S_S_iiiii,@"STO_CUDA_ENTRY STV_DEFAULT"
_Z15convLayerKernelPfS_S_S_iiiii:
.text._Z15convLayerKernelPfS_S_S_iiiii:
[----:B------:R-:W-:Y:S08]  /*0000*/  LDC R1, c[0x0][0x37c] ;  /* 0x0000df00ff017b82 */ /* 0x000ff00000000800 */
[----:B------:R-:W0:Y:S01]  /*0010*/  LDC R3, c[0x0][0x3a4] ;  /* 0x0000e900ff037b82 */ /* 0x000e220000000800 */
[----:B------:R-:W1:Y:S07]  /*0020*/  S2R R7, SR_TID.X ;  /* 0x0000000000077919 */ /* 0x000e6e0000002100 */
[----:B------:R-:W1:Y:S08]  /*0030*/  S2UR UR4, SR_CTAID.X ;  /* 0x00000000000479c3 */ /* 0x000e700000002500 */
[----:B------:R-:W1:Y:S01]  /*0040*/  LDC R0, c[0x0][0x360] ;  /* 0x0000d800ff007b82 */ /* 0x000e620000000800 */
[----:B0-----:R-:W-:-:S05]  /*0050*/  IMAD R13, R3, R3, RZ ;  /* 0x00000003030d7224 */ /* 0x001fca00078e02ff */
[----:B------:R-:W-:-:S04]  /*0060*/  IABS R9, R13 ;  /* 0x0000000d00097213 */ /* 0x000fc80000000000 */
[----:B------:R-:W0:Y:S01]  /*0070*/  I2F.RP R2, R9 ;  /* 0x0000000900027306 */ /* 0x000e220000209400 */
[----:B-1----:R-:W-:Y:S01]  /*0080*/  IMAD R0, R0, UR4, R7 ;  /* 0x0000000400007c24 */ /* 0x002fe2000f8e0207 */
[----:B------:R-:W1:Y:S06]  /*0090*/  LDCU UR4, c[0x0][0x3b0] ;  /* 0x00007600ff0477ac */ /* 0x000e6c0008000800 */
[----:B0-----:R-:W0:Y:S02]  /*00a0*/  MUFU.RCP R2, R2 ;  /* 0x0000000200027308 */ /* 0x001e240000001000 */
[----:B0-----:R-:W-:Y:S01]  /*00b0*/  VIADD R4, R2, 0xffffffe ;  /* 0x0ffffffe02047836 */ /* 0x001fe20000000000 */
[----:B------:R-:W-:-:S05]  /*00c0*/  IABS R2, R0 ;  /* 0x0000000000027213 */ /* 0x000fca0000000000 */
[----:B------:R0:W2:Y:S02]  /*00d0*/  F2I.FTZ.U32.TRUNC.NTZ R5, R4 ;  /* 0x0000000400057305 */ /* 0x0000a4000021f000 */
[----:B0-----:R-:W-:Y:S02]  /*00e0*/  IMAD.MOV.U32 R4, RZ, RZ, RZ ;  /* 0x000000ffff047224 */ /* 0x001fe400078e00ff */
[----:B--2---:R-:W-:-:S04]  /*00f0*/  IMAD.MOV R6, RZ, RZ, -R5 ;  /* 0x000000ffff067224 */ /* 0x004fc800078e0a05 */
[----:B------:R-:W-:Y:S01]  /*0100*/  IMAD R7, R6, R9, RZ ;  /* 0x0000000906077224 */ /* 0x000fe200078e02ff */
[----:B------:R-:W-:-:S03]  /*0110*/  IABS R6, R13 ;  /* 0x0000000d00067213 */ /* 0x000fc60000000000 */
[----:B------:R-:W-:-:S04]  /*0120*/  IMAD.HI.U32 R5, R5, R7, R4 ;  /* 0x0000000705057227 */ /* 0x000fc800078e0004 */
[----:B------:R-:W-:Y:S02]  /*0130*/  IMAD.MOV R4, RZ, RZ, -R6 ;  /* 0x000000ffff047224 */ /* 0x000fe400078e0a06 */
[----:B------:R-:W-:-:S04]  /*0140*/  IMAD.HI.U32 R5, R5, R2, RZ ;  /* 0x0000000205057227 */ /* 0x000fc800078e00ff */
[----:B-1----:R-:W-:Y:S02]  /*0150*/  IMAD R7, R13, UR4, RZ ;  /* 0x000000040d077c24 */ /* 0x002fe4000f8e02ff */
[----:B------:R-:W-:-:S03]  /*0160*/  IMAD R2, R5, R4, R2 ;  /* 0x0000000405027224 */ /* 0x000fc600078e0202 */
[----:B------:R-:W-:Y:S02]  /*0170*/  ISETP.GE.AND P0, PT, R0, R7, PT ;  /* 0x000000070000720c */ /* 0x000fe40003f06270 */
[----:B------:R-:W-:-:S13]  /*0180*/  ISETP.GT.U32.AND P1, PT, R9, R2, PT ;  /* 0x000000020900720c */ /* 0x000fda0003f24070 */
[----:B------:R-:W-:Y:S01]  /*0190*/  @!P1 IMAD.IADD R2, R2, 0x1, -R9 ;  /* 0x0000000102029824 */ /* 0x000fe200078e0a09 */
[----:B------:R-:W-:Y:S06]  /*01a0*/  @P0 EXIT ;  /* 0x000000000000094d */ /* 0x000fec0003800000 */
[----:B------:R-:W-:Y:S01]  /*01b0*/  ISETP.GE.U32.AND P0, PT, R2, R9, PT ;  /* 0x000000090200720c */ /* 0x000fe20003f06070 */
[----:B------:R-:W0:Y:S01]  /*01c0*/  LDCU UR4, c[0x0][0x3ac] ;  /* 0x00007580ff0477ac */ /* 0x000e220008000800 */
[C---:B------:R-:W-:Y:S01]  /*01d0*/  LOP3.LUT R4, R0.reuse, R13, RZ, 0x3c, !PT ;  /* 0x0000000d00047212 */ /* 0x040fe200078e3cff */
[----:B------:R-:W-:Y:S01]  /*01e0*/  @!P1 VIADD R5, R5, 0x1 ;  /* 0x0000000105059836 */ /* 0x000fe20000000000 */
[----:B------:R-:W-:Y:S01]  /*01f0*/  ISETP.GE.AND P2, PT, R0, RZ, PT ;  /* 0x000000ff0000720c */ /* 0x000fe20003f46270 */
[----:B------:R-:W-:Y:S01]  /*0200*/  IMAD.IADD R7, R2, 0x1, -R9 ;  /* 0x0000000102077824 */ /* 0x000fe200078e0a09 */
[----:B------:R-:W-:Y:S01]  /*0210*/  ISETP.GE.AND P3, PT, R4, RZ, PT ;  /* 0x000000ff0400720c */ /* 0x000fe20003f66270 */
[----:B------:R-:W-:Y:S01]  /*0220*/  IMAD.MOV.U32 R11, RZ, RZ, RZ ;  /* 0x000000ffff0b7224 */ /* 0x000fe200078e00ff */
[-C--:B------:R-:W-:Y:S01]  /*0230*/  ISETP.GT.U32.AND P1, PT, R9, R2.reuse, PT ;  /* 0x000000020900720c */ /* 0x080fe20003f24070 */
[----:B------:R-:W1:Y:S03]  /*0240*/  LDCU.64 UR12, c[0x0][0x358] ;  /* 0x00006b00ff0c77ac */ /* 0x000e660008000a00 */
[----:B------:R-:W-:Y:S01]  /*0250*/  SEL R2, R7, R2, !P1 ;  /* 0x0000000207027207 */ /* 0x000fe20004800000 */
[----:B------:R-:W-:Y:S01]  /*0260*/  @P0 VIADD R5, R5, 0x1 ;  /* 0x0000000105050836 */ /* 0x000fe20000000000 */
[----:B------:R-:W-:-:S03]  /*0270*/  ISETP.NE.AND P0, PT, R13, RZ, PT ;  /* 0x000000ff0d00720c */ /* 0x000fc60003f05270 */
[----:B------:R-:W-:Y:S01]  /*0280*/  IMAD.MOV.U32 R0, RZ, RZ, R5 ;  /* 0x000000ffff007224 */ /* 0x000fe200078e0005 */
[----:B------:R-:W-:Y:S01]  /*0290*/  LOP3.LUT R5, RZ, R13, RZ, 0x33, !PT ;  /* 0x0000000dff057212 */ /* 0x000fe200078e33ff */
[----:B0-----:R-:W-:Y:S01]  /*02a0*/  UISETP.GE.AND UP0, UPT, UR4, 0x1, UPT ;  /* 0x000000010400788c */ /* 0x001fe2000bf06270 */
[----:B------:R-:W-:Y:S02]  /*02b0*/  @!P2 IMAD.MOV R2, RZ, RZ, -R2 ;  /* 0x000000ffff02a224 */ /* 0x000fe400078e0a02 */
[----:B------:R-:W-:-:S03]  /*02c0*/  @!P3 IMAD.MOV R0, RZ, RZ, -R0 ;  /* 0x000000ffff00b224 */ /* 0x000fc600078e0a00 */
[C---:B------:R-:W-:Y:S02]  /*02d0*/  SEL R10, R5.reuse, R2, !P0 ;  /* 0x00000002050a7207 */ /* 0x040fe40004000000 */
[----:B------:R-:W-:-:S05]  /*02e0*/  SEL R0, R5, R0, !P0 ;  /* 0x0000000005007207 */ /* 0x000fca0004000000 */
[----:B------:R-:W-:Y:S01]  /*02f0*/  IMAD R13, R13, R0, RZ ;  /* 0x000000000d0d7224 */ /* 0x000fe200078e02ff */
[----:B-1----:R-:W-:Y:S06]  /*0300*/  BRA.U !UP0, `(.L_x_9) ;  /* 0x00000011087c7547 */ /* 0x002fec000b800000 */
[----:B------:R-:W-:Y:S01]  /*0310*/  IABS R9, R3 ;  /* 0x0000000300097213 */ /* 0x000fe20000000000 */
[----:B------:R-:W0:Y:S01]  /*0320*/  LDCU UR7, c[0x0][0x3a8] ;  /* 0x00007500ff0777ac */ /* 0x000e220008000800 */
[----:B------:R-:W-:Y:S02]  /*0330*/  ISETP.GE.AND P2, PT, R10, RZ, PT ;  /* 0x000000ff0a00720c */ /* 0x000fe40003f46270 */
[----:B------:R-:W1:Y:S08]  /*0340*/  I2F.RP R2, R9 ;  /* 0x0000000900027306 */ /* 0x000e700000209400 */
[----:B-1----:R-:W1:Y:S01]  /*0350*/  MUFU.RCP R2, R2 ;  /* 0x0000000200027308 */ /* 0x002e620000001000 */
[----:B0-----:R-:W-:Y:S01]  /*0360*/  UISETP.GE.AND UP0, UPT, UR7, 0x1, UPT ;  /* 0x000000010700788c */ /* 0x001fe2000bf06270 */
[----:B-1----:R-:W-:-:S06]  /*0370*/  VIADD R4, R2, 0xffffffe ;  /* 0x0ffffffe02047836 */ /* 0x002fcc0000000000 */
[----:B------:R0:W1:Y:S02]  /*0380*/  F2I.FTZ.U32.TRUNC.NTZ R5, R4 ;  /* 0x0000000400057305 */ /* 0x000064000021f000 */
[----:B0-----:R-:W-:Y:S02]  /*0390*/  IMAD.MOV.U32 R4, RZ, RZ, RZ ;  /* 0x000000ffff047224 */ /* 0x001fe400078e00ff */
[----:B-1----:R-:W-:-:S04]  /*03a0*/  IMAD.MOV R6, RZ, RZ, -R5 ;  /* 0x000000ffff067224 */ /* 0x002fc800078e0a05 */
[----:B------:R-:W-:Y:S01]  /*03b0*/  IMAD R7, R6, R9, RZ ;  /* 0x0000000906077224 */ /* 0x000fe200078e02ff */
[----:B------:R-:W-:-:S03]  /*03c0*/  IABS R6, R10 ;  /* 0x0000000a00067213 */ /* 0x000fc60000000000 */
[----:B------:R-:W-:-:S06]  /*03d0*/  IMAD.HI.U32 R5, R5, R7, R4 ;  /* 0x0000000705057227 */ /* 0x000fcc00078e0004 */
[----:B------:R-:W-:-:S04]  /*03e0*/  IMAD.HI.U32 R5, R5, R6, RZ ;  /* 0x0000000605057227 */ /* 0x000fc800078e00ff */
[----:B------:R-:W-:-:S04]  /*03f0*/  IMAD.MOV R2, RZ, RZ, -R5 ;  /* 0x000000ffff027224 */ /* 0x000fc800078e0a05 */
[----:B------:R-:W-:-:S05]  /*0400*/  IMAD R2, R9, R2, R6 ;  /* 0x0000000209027224 */ /* 0x000fca00078e0206 */
[----:B------:R-:W-:-:S13]  /*0410*/  ISETP.GT.U32.AND P1, PT, R9, R2, PT ;  /* 0x000000020900720c */ /* 0x000fda0003f24070 */
[----:B------:R-:W-:-:S04]  /*0420*/  @!P1 IMAD.IADD R2, R2, 0x1, -R9 ;  /* 0x0000000102029824 */ /* 0x000fc800078e0a09 */
[----:B------:R-:W-:Y:S01]  /*0430*/  IMAD.IADD R7, R2, 0x1, -R9 ;  /* 0x0000000102077824 */ /* 0x000fe200078e0a09 */
[----:B------:R-:W-:-:S04]  /*0440*/  ISETP.GT.U32.AND P0, PT, R9, R2, PT ;  /* 0x000000020900720c */ /* 0x000fc80003f04070 */
[----:B------:R-:W-:-:S05]  /*0450*/  SEL R7, R7, R2, !P0 ;  /* 0x0000000207077207 */ /* 0x000fca0004000000 */
[----:B------:R-:W-:Y:S01]  /*0460*/  @!P2 IMAD.MOV R7, RZ, RZ, -R7 ;  /* 0x000000ffff07a224 */ /* 0x000fe200078e0a07 */
[----:B------:R-:W-:Y:S06]  /*0470*/  BRA.U !UP0, `(.L_x_9) ;  /* 0x0000001108207547 */ /* 0x000fec000b800000 */
[----:B------:R-:W-:Y:S01]  /*0480*/  ISETP.GE.U32.AND P0, PT, R2, R9, PT ;  /* 0x000000090200720c */ /* 0x000fe20003f06070 */
[----:B------:R-:W-:Y:S01]  /*0490*/  @!P1 VIADD R5, R5, 0x1 ;  /* 0x0000000105059836 */ /* 0x000fe20000000000 */
[-C--:B------:R-:W-:Y:S01]  /*04a0*/  LOP3.LUT R2, R10, R3.reuse, RZ, 0x3c, !PT ;  /* 0x000000030a027212 */ /* 0x080fe200078e3cff */
[----:B------:R-:W-:Y:S01]  /*04b0*/  IMAD.MOV.U32 R11, RZ, RZ, RZ ;  /* 0x000000ffff0b7224 */ /* 0x000fe200078e00ff */
[----:B------:R-:W-:Y:S01]  /*04c0*/  LOP3.LUT R14, RZ, R3, RZ, 0x33, !PT ;  /* 0x00000003ff0e7212 */ /* 0x000fe200078e33ff */
[----:B------:R-:W-:Y:S01]  /*04d0*/  ULOP3.LUT UR7, UR7, 0x7ffffff8, URZ, 0xc0, !UPT ;  /* 0x7ffffff807077892 */ /* 0x000fe2000f8ec0ff */
[----:B------:R-:W-:Y:S01]  /*04e0*/  ISETP.GE.AND P2, PT, R2, RZ, PT ;  /* 0x000000ff0200720c */ /* 0x000fe20003f46270 */
[----:B------:R-:W-:-:S06]  /*04f0*/  UMOV UR4, URZ ;  /* 0x000000ff00047c82 */ /* 0x000fcc0008000000 */
[----:B------:R-:W-:Y:S01]  /*0500*/  @P0 VIADD R5, R5, 0x1 ;  /* 0x0000000105050836 */ /* 0x000fe20000000000 */
[----:B------:R-:W-:-:S04]  /*0510*/  ISETP.NE.AND P0, PT, R3, RZ, PT ;  /* 0x000000ff0300720c */ /* 0x000fc80003f05270 */
[----:B------:R-:W-:Y:S01]  /*0520*/  SEL R12, R14, R7, !P0 ;  /* 0x000000070e0c7207 */ /* 0x000fe20004000000 */
[----:B------:R-:W-:-:S05]  /*0530*/  @!P2 IMAD.MOV R5, RZ, RZ, -R5 ;  /* 0x000000ffff05a224 */ /* 0x000fca00078e0a05 */
[----:B------:R-:W-:-:S07]  /*0540*/  SEL R14, R14, R5, !P0 ;  /* 0x000000050e0e7207 */ /* 0x000fce0004000000 */
.L_x_17:
[----:B------:R-:W0:Y:S01]  /*0550*/  LDC R2, c[0x0][0x3a8] ;  /* 0x0000ea00ff027b82 */ /* 0x000e220000000800 */
[----:B------:R-:W1:Y:S01]  /*0560*/  LDCU UR9, c[0x0][0x3ac] ;  /* 0x00007580ff0977ac */ /* 0x000e620008000800 */
[----:B------:R-:W-:Y:S01]  /*0570*/  IMAD.MOV.U32 R16, RZ, RZ, RZ ;  /* 0x000000ffff107224 */ /* 0x000fe200078e00ff */
[----:B------:R-:W2:Y:S01]  /*0580*/  LDCU UR5, c[0x0][0x3a0] ;  /* 0x00007400ff0577ac */ /* 0x000ea20008000800 */
[----:B------:R-:W3:Y:S01]  /*0590*/  LDCU UR6, c[0x0][0x3ac] ;  /* 0x00007580ff0677ac */ /* 0x000ee20008000800 */
[----:B--2---:R-:W-:Y:S01]  /*05a0*/  UIMAD UR8, UR5, UR5, URZ ;  /* 0x00000005050872a4 */ /* 0x004fe2000f8e02ff */
[----:B0-----:R-:W-:Y:S02]  /*05b0*/  IMAD R2, R2, R2, RZ ;  /* 0x0000000202027224 */ /* 0x001fe400078e02ff */
[----:B------:R-:W-:Y:S01]  /*05c0*/  UMOV UR5, URZ ;  /* 0x000000ff00057c82 */ /* 0x000fe20008000000 */
[----:B------:R-:W-:Y:S01]  /*05d0*/  UIMAD UR8, UR8, UR4, URZ ;  /* 0x00000004080872a4 */ /* 0x000fe2000f8e02ff */
[----:B-1----:R-:W-:-:S02]  /*05e0*/  IMAD R3, R2, UR9, RZ ;  /* 0x0000000902037c24 */ /* 0x002fc4000f8e02ff */
[----:B------:R-:W-:Y:S01]  /*05f0*/  IMAD R17, R2, UR4, RZ ;  /* 0x0000000402117c24 */ /* 0x000fe2000f8e02ff */
[----:B------:R-:W-:Y:S01]  /*0600*/  UIADD3 UR4, UPT, UPT, UR4, 0x1, URZ ;  /* 0x0000000104047890 */ /* 0x000fe2000fffe0ff */
[----:B------:R-:W-:-:S03]  /*0610*/  IMAD R2, R0, R3, RZ ;  /* 0x0000000300027224 */ /* 0x000fc600078e02ff */
[----:B---3--:R-:W-:Y:S02]  /*0620*/  UISETP.NE.AND UP0, UPT, UR4, UR6, UPT ;  /* 0x000000060400728c */ /* 0x008fe4000bf05270 */
[----:B------:R-:W-:Y:S02]  /*0630*/  IADD3 R15, P0, PT, R2, R17, RZ ;  /* 0x00000011020f7210 */ /* 0x000fe40007f1e0ff */
[----:B------:R-:W-:-:S04]  /*0640*/  SHF.R.S32.HI R2, RZ, 0x1f, R2 ;  /* 0x0000001fff027819 */ /* 0x000fc80000011402 */
[----:B------:R-:W-:-:S07]  /*0650*/  LEA.HI.X.SX32 R17, R17, R2, 0x1, P0 ;  /* 0x0000000211117211 */ /* 0x000fce00000f0eff */
.L_x_16:
[----:B------:R-:W0:Y:S01]  /*0660*/  LDCU UR6, c[0x0][0x3a8] ;  /* 0x00007500ff0677ac */ /* 0x000e220008000800 */
[----:B------:R-:W-:Y:S02]  /*0670*/  VIADD R19, R14, UR5 ;  /* 0x000000050e137c36 */ /* 0x000fe40008000000 */
[----:B------:R-:W-:Y:S01]  /*0680*/  IMAD.MOV.U32 R21, RZ, RZ, RZ ;  /* 0x000000ffff157224 */ /* 0x000fe200078e00ff */
[----:B------:R-:W1:Y:S01]  /*0690*/  LDCU UR9, c[0x0][0x3a0] ;  /* 0x00007400ff0977ac */ /* 0x000e620008000800 */
[----:B0-----:R-:W-:Y:S02]  /*06a0*/  UISETP.GE.U32.AND UP2, UPT, UR6, 0x8, UPT ;  /* 0x000000080600788c */ /* 0x001fe4000bf46070 */
[----:B------:R-:W-:Y:S01]  /*06b0*/  UIMAD UR16, UR5, UR6, URZ ;  /* 0x00000006051072a4 */ /* 0x000fe2000f8e02ff */
[----:B-1----:R-:W-:Y:S01]  /*06c0*/  ISETP.GE.AND P0, PT, R19, UR9, PT ;  /* 0x0000000913007c0c */ /* 0x002fe2000bf06270 */
[----:B------:R-:W-:-:S03]  /*06d0*/  UIADD3 UR5, UPT, UPT, UR5, 0x1, URZ ;  /* 0x0000000105057890 */ /* 0x000fc6000fffe0ff */
[C---:B------:R-:W-:Y:S01]  /*06e0*/  ISETP.GT.AND P0, PT, R19.reuse, -0x1, !P0 ;  /* 0xffffffff1300780c */ /* 0x040fe20004704270 */
[----:B------:R-:W-:Y:S01]  /*06f0*/  IMAD R19, R19, UR9, RZ ;  /* 0x0000000913137c24 */ /* 0x000fe2000f8e02ff */
[----:B------:R-:W-:Y:S01]  /*0700*/  UISETP.NE.AND UP1, UPT, UR5, UR6, UPT ;  /* 0x000000060500728c */ /* 0x000fe2000bf25270 */
[----:B------:R-:W-:Y:S10]  /*0710*/  BRA.U !UP2, `(.L_x_10) ;  /* 0x000000050a5c7547 */ /* 0x000ff4000b800000 */
[----:B------:R-:W-:Y:S01]  /*0720*/  IMAD.MOV.U32 R18, RZ, RZ, RZ ;  /* 0x000000ffff127224 */ /* 0x000fe200078e00ff */
[----:B------:R-:W0:Y:S01]  /*0730*/  LDCU UR9, c[0x0][0x3a0] ;  /* 0x00007400ff0977ac */ /* 0x000e220008000800 */
[----:B------:R-:W1:Y:S01]  /*0740*/  LDCU.64 UR10, c[0x0][0x380] ;  /* 0x00007000ff0a77ac */ /* 0x000e620008000a00 */
[----:B------:R-:W2:Y:S04]  /*0750*/  LDCU.64 UR14, c[0x0][0x390] ;  /* 0x00007200ff0e77ac */ /* 0x000ea80008000a00 */
.L_x_11:
[----:B------:R-:W-:Y:S01]  /*0760*/  IMAD.IADD R20, R12, 0x1, R18 ;  /* 0x000000010c147824 */ /* 0x000fe200078e0212 */
[----:B------:R-:W-:Y:S02]  /*0770*/  SHF.R.S32.HI R4, RZ, 0x1f, R12 ;  /* 0x0000001fff047819 */ /* 0x000fe4000001140c */
[----:B------:R-:W-:Y:S01]  /*0780*/  SHF.R.S32.HI R6, RZ, 0x1f, R18 ;  /* 0x0000001fff067819 */ /* 0x000fe20000011412 */
[C---:B------:R-:W-:Y:S01]  /*0790*/  VIADD R5, R20.reuse, 0x1 ;  /* 0x0000000114057836 */ /* 0x040fe20000000000 */
[C---:B0-----:R-:W-:Y:S02]  /*07a0*/  ISETP.GE.AND P3, PT, R20.reuse, UR9, PT ;  /* 0x0000000914007c0c */ /* 0x041fe4000bf66270 */
[----:B------:R-:W-:Y:S02]  /*07b0*/  SHF.R.S32.HI R7, RZ, 0x1f, R19 ;  /* 0x0000001fff077819 */ /* 0x000fe40000011413 */
[----:B------:R-:W-:Y:S02]  /*07c0*/  ISETP.GT.AND P3, PT, R20, -0x1, !P3 ;  /* 0xffffffff1400780c */ /* 0x000fe40005f64270 */
[----:B------:R-:W-:-:S02]  /*07d0*/  IADD3 R9, P1, P4, R19, R18, R12 ;  /* 0x0000001213097210 */ /* 0x000fc40007c3e00c */
[----:B------:R-:W-:Y:S02]  /*07e0*/  PLOP3.LUT P3, PT, P0, P3, PT, 0x80, 0x8 ;  /* 0x000000000008781c */ /* 0x000fe40000767070 */
[-C--:B------:R-:W-:Y:S02]  /*07f0*/  IADD3.X R7, PT, PT, R7, R6.reuse, R4, P1, P4 ;  /* 0x0000000607077210 */ /* 0x080fe40000fe8404 */
[----:B------:R-:W-:Y:S02]  /*0800*/  ISETP.GE.AND P1, PT, R5, UR9, PT ;  /* 0x0000000905007c0c */ /* 0x000fe4000bf26270 */
[----:B------:R-:W-:Y:S02]  /*0810*/  IADD3 R9, P4, PT, R9, UR8, RZ ;  /* 0x0000000809097c10 */ /* 0x000fe4000ff9e0ff */
[----:B------:R-:W-:Y:S02]  /*0820*/  ISETP.GT.AND P1, PT, R5, -0x1, !P1 ;  /* 0xffffffff0500780c */ /* 0x000fe40004f24270 */
[----:B------:R-:W-:Y:S01]  /*0830*/  IADD3 R5, P5, P6, R15, UR16, R18 ;  /* 0x000000100f057c10 */ /* 0x000fe2000febe012 */
[----:B------:R-:W-:Y:S01]  /*0840*/  IMAD.X R24, RZ, RZ, R7, P4 ;  /* 0x000000ffff187224 */ /* 0x000fe200020e0607 */
[----:B------:R-:W-:Y:S01]  /*0850*/  PLOP3.LUT P1, PT, P0, P1, PT, 0x80, 0x8 ;  /* 0x000000000008781c */ /* 0x000fe20000723070 */
[----:B------:R-:W-:Y:S01]  /*0860*/  @P3 IMAD.IADD R2, R19, 0x1, R20 ;  /* 0x0000000113023824 */ /* 0x000fe200078e0214 */
[----:B------:R-:W-:Y:S01]  /*0870*/  IADD3.X R22, PT, PT, R17, R6, RZ, P5, P6 ;  /* 0x0000000611167210 */ /* 0x000fe20002fec4ff */
[----:B------:R-:W-:-:S03]  /*0880*/  @P3 VIADD R4, R18, UR16 ;  /* 0x0000001012043c36 */ /* 0x000fc60008000000 */
[----:B------:R-:W-:-:S04]  /*0890*/  @P3 IADD3 R3, P2, PT, R2, UR8, RZ ;  /* 0x0000000802033c10 */ /* 0x000fc8000ff5e0ff */
[----:B------:R-:W-:Y:S02]  /*08a0*/  @P3 LEA.HI.X.SX32 R8, R2, RZ, 0x1, P2 ;  /* 0x000000ff02083211 */ /* 0x000fe400010f0eff */
[----:B-1----:R-:W-:-:S04]  /*08b0*/  @P3 LEA R2, P2, R3, UR10, 0x2 ;  /* 0x0000000a03023c11 */ /* 0x002fc8000f8410ff */
[----:B------:R-:W-:Y:S02]  /*08c0*/  @P3 LEA.HI.X R3, R3, UR11, R8, 0x2, P2 ;  /* 0x0000000b03033c11 */ /* 0x000fe400090f1408 */
[----:B------:R-:W-:Y:S02]  /*08d0*/  @P3 IADD3 R21, P2, PT, R4, R15, RZ ;  /* 0x0000000f04153210 */ /* 0x000fe40007f5e0ff */
[----:B--2---:R-:W-:Y:S02]  /*08e0*/  LEA R4, P5, R5, UR14, 0x2 ;  /* 0x0000000e05047c11 */ /* 0x004fe4000f8a10ff */
[----:B------:R-:W-:Y:S01]  /*08f0*/  LEA R8, P4, R9, UR10, 0x2 ;  /* 0x0000000a09087c11 */ /* 0x000fe2000f8810ff */
[----:B------:R-:W-:Y:S01]  /*0900*/  @P3 IMAD.X R26, RZ, RZ, R17, P2 ;  /* 0x000000ffff1a3224 */ /* 0x000fe200010e0611 */
[----:B------:R-:W-:Y:S01]  /*0910*/  @P3 LEA R6, P2, R21, UR14, 0x2 ;  /* 0x0000000e15063c11 */ /* 0x000fe2000f8410ff */
[----:B------:R0:W2:Y:S01]  /*0920*/  @P3 LDG.E R3, desc[UR12][R2.64] ;  /* 0x0000000c02033981 */ /* 0x0000a2000c1e1900 */
[----:B------:R-:W-:-:S02]  /*0930*/  LEA.HI.X R5, R5, UR15, R22, 0x2, P5 ;  /* 0x0000000f05057c11 */ /* 0x000fc4000a8f1416 */
[----:B------:R-:W-:Y:S02]  /*0940*/  @P3 LEA.HI.X R7, R21, UR15, R26, 0x2, P2 ;  /* 0x0000000f15073c11 */ /* 0x000fe400090f141a */
[----:B------:R-:W-:Y:S01]  /*0950*/  LEA.HI.X R9, R9, UR11, R24, 0x2, P4 ;  /* 0x0000000b09097c11 */ /* 0x000fe2000a0f1418 */
[----:B------:R-:W3:Y:S04]  /*0960*/  @P1 LDG.E R22, desc[UR12][R4.64+0x4] ;  /* 0x0000040c04161981 */ /* 0x000ee8000c1e1900 */
[----:B------:R1:W2:Y:S04]  /*0970*/  @P3 LDG.E R6, desc[UR12][R6.64] ;  /* 0x0000000c06063981 */ /* 0x0002a8000c1e1900 */
[----:B------:R-:W3:Y:S01]  /*0980*/  @P1 LDG.E R21, desc[UR12][R8.64+0x4] ;  /* 0x0000040c08151981 */ /* 0x000ee2000c1e1900 */
[----:B------:R-:W-:-:S02]  /*0990*/  VIADD R23, R20, 0x2 ;  /* 0x0000000214177836 */ /* 0x000fc40000000000 */
[----:B------:R-:W-:-:S03]  /*09a0*/  VIADD R24, R20, 0x3 ;  /* 0x0000000314187836 */ /* 0x000fc60000000000 */
[C---:B------:R-:W-:Y:S01]  /*09b0*/  ISETP.GE.AND P2, PT, R23.reuse, UR9, PT ;  /* 0x0000000917007c0c */ /* 0x040fe2000bf46270 */
[----:B------:R-:W-:Y:S01]  /*09c0*/  VIADD R25, R20, 0x4 ;  /* 0x0000000414197836 */ /* 0x000fe20000000000 */
[----:B------:R-:W-:Y:S02]  /*09d0*/  ISETP.GE.AND P6, PT, R24, UR9, PT ;  /* 0x0000000918007c0c */ /* 0x000fe4000bfc6270 */
[----:B------:R-:W-:Y:S01]  /*09e0*/  ISETP.GT.AND P2, PT, R23, -0x1, !P2 ;  /* 0xffffffff1700780c */ /* 0x000fe20005744270 */
[----:B0-----:R-:W-:Y:S01]  /*09f0*/  VIADD R2, R20, 0x5 ;  /* 0x0000000514027836 */ /* 0x001fe20000000000 */
[C---:B------:R-:W-:Y:S02]  /*0a00*/  ISETP.GE.AND P5, PT, R25.reuse, UR9, PT ;  /* 0x0000000919007c0c */ /* 0x040fe4000bfa6270 */
[----:B------:R-:W-:Y:S02]  /*0a10*/  ISETP.GT.AND P6, PT, R24, -0x1, !P6 ;  /* 0xffffffff1800780c */ /* 0x000fe400077c4270 */
[----:B------:R-:W-:Y:S01]  /*0a20*/  PLOP3.LUT P2, PT, P0, P2, PT, 0x80, 0x8 ;  /* 0x000000000008781c */ /* 0x000fe20000745070 */
[----:B-1----:R-:W-:Y:S01]  /*0a30*/  VIADD R7, R20, 0x6 ;  /* 0x0000000614077836 */ /* 0x002fe20000000000 */
[----:B------:R-:W-:-:S02]  /*0a40*/  ISETP.GT.AND P5, PT, R25, -0x1, !P5 ;  /* 0xffffffff1900780c */ /* 0x000fc40006fa4270 */
[----:B------:R-:W-:Y:S01]  /*0a50*/  ISETP.GE.AND P4, PT, R2, UR9, PT ;  /* 0x0000000902007c0c */ /* 0x000fe2000bf86270 */
[----:B------:R-:W-:Y:S01]  /*0a60*/  VIADD R20, R20, 0x7 ;  /* 0x0000000714147836 */ /* 0x000fe20000000000 */
[----:B------:R-:W-:Y:S02]  /*0a70*/  PLOP3.LUT P5, PT, P0, P5, PT, 0x80, 0x8 ;  /* 0x000000000008781c */ /* 0x000fe400007ab070 */
[----:B------:R-:W-:-:S04]  /*0a80*/  ISETP.GT.AND P4, PT, R2, -0x1, !P4 ;  /* 0xffffffff0200780c */ /* 0x000fc80006784270 */
[----:B------:R-:W-:Y:S01]  /*0a90*/  PLOP3.LUT P4, PT, P0, P4, PT, 0x80, 0x8 ;  /* 0x000000000008781c */ /* 0x000fe20000789070 */
[----:B------:R-:W4:-:S12]  /*0aa0*/  @P2 LDG.E R2, desc[UR12][R4.64+0x8] ;  /* 0x0000080c04022981 */ /* 0x000f18000c1e1900 */
[----:B------:R-:W5:Y:S01]  /*0ab0*/  @P4 LDG.E R23, desc[UR12][R8.64+0x14] ;  /* 0x0000140c08174981 */ /* 0x000f62000c1e1900 */
[----:B--2---:R-:W-:Y:S01]  /*0ac0*/  @P3 FFMA R16, R3, R6, R16 ;  /* 0x0000000603103223 */ /* 0x004fe20000000010 */
[----:B------:R-:W-:Y:S02]  /*0ad0*/  PLOP3.LUT P3, PT, P0, P6, PT, 0x80, 0x8 ;  /* 0x000000000008781c */ /* 0x000fe4000076d070 */
[----:B------:R-:W4:Y:S01]  /*0ae0*/  @P2 LDG.E R3, desc[UR12][R8.64+0x8] ;  /* 0x0000080c08032981 */ /* 0x000f22000c1e1900 */
[----:B------:R-:W-:Y:S01]  /*0af0*/  ISETP.GE.AND P6, PT, R7, UR9, PT ;  /* 0x0000000907007c0c */ /* 0x000fe2000bfc6270 */
[----:B---3--:R-:W-:Y:S01]  /*0b00*/  @P1 FFMA R16, R21, R22, R16 ;  /* 0x0000001615101223 */ /* 0x008fe20000000010 */
[C---:B------:R-:W-:Y:S01]  /*0b10*/  ISETP.GE.AND P1, PT, R20.reuse, UR9, PT ;  /* 0x0000000914007c0c */ /* 0x040fe2000bf26270 */
[----:B------:R-:W2:Y:S01]  /*0b20*/  @P5 LDG.E R21, desc[UR12][R8.64+0x10] ;  /* 0x0000100c08155981 */ /* 0x000ea2000c1e1900 */
[----:B------:R-:W-:Y:S02]  /*0b30*/  ISETP.GT.AND P6, PT, R7, -0x1, !P6 ;  /* 0xffffffff0700780c */ /* 0x000fe400077c4270 */
[----:B------:R-:W-:Y:S01]  /*0b40*/  ISETP.GT.AND P1, PT, R20, -0x1, !P1 ;  /* 0xffffffff1400780c */ /* 0x000fe20004f24270 */
[----:B------:R-:W5:Y:S01]  /*0b50*/  @P4 LDG.E R22, desc[UR12][R4.64+0x14] ;  /* 0x0000140c04164981 */ /* 0x000f62000c1e1900 */
[----:B------:R-:W-:-:S03]  /*0b60*/  PLOP3.LUT P6, PT, P0, P6, PT, 0x80, 0x8 ;  /* 0x000000000008781c */ /* 0x000fc600007cd070 */
[----:B------:R-:W3:Y:S01]  /*0b70*/  @P3 LDG.E R7, desc[UR12][R8.64+0xc] ;  /* 0x00000c0c08073981 */ /* 0x000ee2000c1e1900 */
[----:B------:R-:W-:-:S03]  /*0b80*/  PLOP3.LUT P1, PT, P0, P1, PT, 0x80, 0x8 ;  /* 0x000000000008781c */ /* 0x000fc60000723070 */
[----:B------:R-:W3:Y:S04]  /*0b90*/  @P3 LDG.E R6, desc[UR12][R4.64+0xc] ;  /* 0x00000c0c04063981 */ /* 0x000ee8000c1e1900 */
[----:B------:R-:W2:Y:S04]  /*0ba0*/  @P5 LDG.E R20, desc[UR12][R4.64+0x10] ;  /* 0x0000100c04145981 */ /* 0x000ea8000c1e1900 */
[----:B------:R-:W5:Y:S04]  /*0bb0*/  @P6 LDG.E R25, desc[UR12][R8.64+0x18] ;  /* 0x0000180c08196981 */ /* 0x000f68000c1e1900 */
[----:B------:R-:W5:Y:S04]  /*0bc0*/  @P6 LDG.E R24, desc[UR12][R4.64+0x18] ;  /* 0x0000180c04186981 */ /* 0x000f68000c1e1900 */
[----:B------:R-:W5:Y:S04]  /*0bd0*/  @P1 LDG.E R27, desc[UR12][R8.64+0x1c] ;  /* 0x00001c0c081b1981 */ /* 0x000f68000c1e1900 */
[----:B------:R-:W5:Y:S01]  /*0be0*/  @P1 LDG.E R26, desc[UR12][R4.64+0x1c] ;  /* 0x00001c0c041a1981 */ /* 0x000f62000c1e1900 */
[----:B------:R-:W-:-:S02]  /*0bf0*/  VIADD R18, R18, 0x8 ;  /* 0x0000000812127836 */ /* 0x000fc40000000000 */
[----:B----4-:R-:W-:-:S03]  /*0c00*/  @P2 FFMA R16, R3, R2, R16 ;  /* 0x0000000203102223 */ /* 0x010fc60000000010 */
[----:B------:R-:W-:Y:S01]  /*0c10*/  ISETP.NE.AND P2, PT, R18, UR7, PT ;  /* 0x0000000712007c0c */ /* 0x000fe2000bf45270 */
[----:B---3--:R-:W-:-:S04]  /*0c20*/  @P3 FFMA R16, R7, R6, R16 ;  /* 0x0000000607103223 */ /* 0x008fc80000000010 */
[----:B--2---:R-:W-:-:S04]  /*0c30*/  @P5 FFMA R16, R21, R20, R16 ;  /* 0x0000001415105223 */ /* 0x004fc80000000010 */
[----:B-----5:R-:W-:-:S04]  /*0c40*/  @P4 FFMA R16, R23, R22, R16 ;  /* 0x0000001617104223 */ /* 0x020fc80000000010 */
[----:B------:R-:W-:-:S04]  /*0c50*/  @P6 FFMA R16, R25, R24, R16 ;  /* 0x0000001819106223 */ /* 0x000fc80000000010 */
[----:B------:R-:W-:Y:S01]  /*0c60*/  @P1 FFMA R16, R27, R26, R16 ;  /* 0x0000001a1b101223 */ /* 0x000fe20000000010 */
[----:B------:R-:W-:Y:S06]  /*0c70*/  @P2 BRA `(.L_x_11) ;  /* 0xfffffff800b82947 */ /* 0x000fec000383ffff */
[----:B------:R-:W-:-:S07]  /*0c80*/  IMAD.U32 R21, RZ, RZ, UR7 ;  /* 0x00000007ff157e24 */ /* 0x000fce000f8e00ff */
.L_x_10:
[----:B------:R-:W0:Y:S02]  /*0c90*/  LDCU UR6, c[0x0][0x3a8] ;  /* 0x00007500ff0677ac */ /* 0x000e240008000800 */
[----:B0-----:R-:W-:-:S04]  /*0ca0*/  ULOP3.LUT UR10, UR6, 0x7, URZ, 0xc0, !UPT ;  /* 0x00000007060a7892 */ /* 0x001fc8000f8ec0ff */
[----:B------:R-:W-:-:S09]  /*0cb0*/  UISETP.NE.AND UP2, UPT, UR10, URZ, UPT ;  /* 0x000000ff0a00728c */ /* 0x000fd2000bf45270 */
[----:B------:R-:W-:Y:S05]  /*0cc0*/  BRA.U !UP2, `(.L_x_12) ;  /* 0x000000090a007547 */ /* 0x000fea000b800000 */
[----:B------:R-:W-:Y:S02]  /*0cd0*/  ULOP3.LUT UR11, UR6, 0x3, URZ, 0xc0, !UPT ;  /* 0x00000003060b7892 */ /* 0x000fe4000f8ec0ff */
[----:B------:R-:W-:Y:S02]  /*0ce0*/  UIADD3 UR6, UPT, UPT, UR10, -0x1, URZ ;  /* 0xffffffff0a067890 */ /* 0x000fe4000fffe0ff */
[----:B------:R-:W-:Y:S02]  /*0cf0*/  UISETP.NE.AND UP3, UPT, UR11, URZ, UPT ;  /* 0x000000ff0b00728c */ /* 0x000fe4000bf65270 */
[----:B------:R-:W-:-:S09]  /*0d00*/  UISETP.GE.U32.AND UP2, UPT, UR6, 0x3, UPT ;  /* 0x000000030600788c */ /* 0x000fd2000bf46070 */
[----:B------:R-:W-:Y:S05]  /*0d10*/  BRA.U !UP2, `(.L_x_13) ;  /* 0x000000010ad47547 */ /* 0x000fea000b800000 */
[----:B------:R-:W-:Y:S01]  /*0d20*/  IMAD.IADD R4, R12, 0x1, R21 ;  /* 0x000000010c047824 */ /* 0x000fe200078e0215 */
[----:B------:R-:W0:Y:S01]  /*0d30*/  LDCU.64 UR18, c[0x0][0x390] ;  /* 0x00007200ff1277ac */ /* 0x000e220008000a00 */
[--C-:B------:R-:W-:Y:S02]  /*0d40*/  SHF.R.S32.HI R2, RZ, 0x1f, R12.reuse ;  /* 0x0000001fff027819 */ /* 0x100fe4000001140c */
[----:B------:R-:W-:Y:S01]  /*0d50*/  SHF.R.S32.HI R5, RZ, 0x1f, R19 ;  /* 0x0000001fff057819 */ /* 0x000fe20000011413 */
[----:B------:R-:W1:Y:S01]  /*0d60*/  LDCU.64 UR14, c[0x0][0x380] ;  /* 0x00007000ff0e77ac */ /* 0x000e620008000a00 */
[C---:B------:R-:W-:Y:S01]  /*0d70*/  ISETP.GE.AND P1, PT, R4.reuse, UR9, PT ;  /* 0x0000000904007c0c */ /* 0x040fe2000bf26270 */
[C---:B------:R-:W-:Y:S01]  /*0d80*/  VIADD R3, R4.reuse, 0x1 ;  /* 0x0000000104037836 */ /* 0x040fe20000000000 */
[----:B------:R-:W-:Y:S01]  /*0d90*/  IADD3 R20, P2, P3, R19, R21, R12 ;  /* 0x0000001513147210 */ /* 0x000fe20007b5e00c */
[C---:B------:R-:W-:Y:S01]  /*0da0*/  VIADD R9, R4.reuse, 0x2 ;  /* 0x0000000204097836 */ /* 0x040fe20000000000 */
[----:B------:R-:W-:-:S02]  /*0db0*/  ISETP.GT.AND P1, PT, R4, -0x1, !P1 ;  /* 0xffffffff0400780c */ /* 0x000fc40004f24270 */
[----:B------:R-:W-:Y:S02]  /*0dc0*/  IADD3.X R5, PT, PT, R5, RZ, R2, P2, P3 ;  /* 0x000000ff05057210 */ /* 0x000fe400017e6402 */
[----:B------:R-:W-:Y:S02]  /*0dd0*/  PLOP3.LUT P1, PT, P0, P1, PT, 0x80, 0x8 ;  /* 0x000000000008781c */ /* 0x000fe40000723070 */
[----:B------:R-:W-:Y:S02]  /*0de0*/  ISETP.GE.AND P3, PT, R3, UR9, PT ;  /* 0x0000000903007c0c */ /* 0x000fe4000bf66270 */
[----:B------:R-:W-:Y:S02]  /*0df0*/  ISETP.GE.AND P2, PT, R9, UR9, PT ;  /* 0x0000000909007c0c */ /* 0x000fe4000bf46270 */
[----:B------:R-:W-:Y:S02]  /*0e00*/  ISETP.GT.AND P3, PT, R3, -0x1, !P3 ;  /* 0xffffffff0300780c */ /* 0x000fe40005f64270 */
[----:B------:R-:W-:-:S02]  /*0e10*/  ISETP.GT.AND P2, PT, R9, -0x1, !P2 ;  /* 0xffffffff0900780c */ /* 0x000fc40005744270 */
[----:B------:R-:W-:Y:S02]  /*0e20*/  PLOP3.LUT P3, PT, P0, P3, PT, 0x80, 0x8 ;  /* 0x000000000008781c */ /* 0x000fe40000767070 */
[----:B------:R-:W-:Y:S01]  /*0e30*/  PLOP3.LUT P2, PT, P0, P2, PT, 0x80, 0x8 ;  /* 0x000000000008781c */ /* 0x000fe20000745070 */
[----:B------:R-:W-:Y:S02]  /*0e40*/  @P1 VIADD R6, R21, UR16 ;  /* 0x0000001015061c36 */ /* 0x000fe40008000000 */
[----:B------:R-:W-:-:S03]  /*0e50*/  @P1 IMAD.IADD R2, R19, 0x1, R4 ;  /* 0x0000000113021824 */ /* 0x000fc600078e0204 */
[----:B------:R-:W-:Y:S02]  /*0e60*/  @P1 IADD3 R6, P6, PT, R6, R15, RZ ;  /* 0x0000000f06061210 */ /* 0x000fe40007fde0ff */
[----:B------:R-:W-:-:S03]  /*0e70*/  @P1 IADD3 R7, P4, PT, R2, UR8, RZ ;  /* 0x0000000802071c10 */ /* 0x000fc6000ff9e0ff */
[----:B------:R-:W-:Y:S01]  /*0e80*/  @P1 IMAD.X R3, RZ, RZ, R17, P6 ;  /* 0x000000ffff031224 */ /* 0x000fe200030e0611 */
[----:B------:R-:W-:Y:S02]  /*0e90*/  @P1 LEA.HI.X.SX32 R18, R2, RZ, 0x1, P4 ;  /* 0x000000ff02121211 */ /* 0x000fe400020f0eff */
[C---:B0-----:R-:W-:Y:S02]  /*0ea0*/  @P1 LEA R2, P4, R6.reuse, UR18, 0x2 ;  /* 0x0000001206021c11 */ /* 0x041fe4000f8810ff */
[C---:B-1----:R-:W-:Y:S02]  /*0eb0*/  @P1 LEA R8, P5, R7.reuse, UR14, 0x2 ;  /* 0x0000000e07081c11 */ /* 0x042fe4000f8a10ff */
[----:B------:R-:W-:Y:S02]  /*0ec0*/  @P1 LEA.HI.X R3, R6, UR19, R3, 0x2, P4 ;  /* 0x0000001306031c11 */ /* 0x000fe4000a0f1403 */
[----:B------:R-:W-:Y:S01]  /*0ed0*/  @P1 LEA.HI.X R9, R7, UR15, R18, 0x2, P5 ;  /* 0x0000000f07091c11 */ /* 0x000fe2000a8f1412 */
[----:B------:R-:W-:Y:S01]  /*0ee0*/  VIADD R7, R4, 0x3 ;  /* 0x0000000304077836 */ /* 0x000fe20000000000 */
[----:B------:R-:W-:Y:S01]  /*0ef0*/  IADD3 R20, P4, PT, R20, UR8, RZ ;  /* 0x0000000814147c10 */ /* 0x000fe2000ff9e0ff */
[----:B------:R-:W2:Y:S01]  /*0f00*/  @P1 LDG.E R2, desc[UR12][R2.64] ;  /* 0x0000000c02021981 */ /* 0x000ea2000c1e1900 */
[----:B------:R-:W-:-:S03]  /*0f10*/  IADD3 R18, P5, P6, R15, UR16, R21 ;  /* 0x000000100f127c10 */ /* 0x000fc6000febe015 */
[----:B------:R-:W-:Y:S01]  /*0f20*/  IMAD.X R25, RZ, RZ, R5, P4 ;  /* 0x000000ffff197224 */ /* 0x000fe200020e0605 */
[----:B------:R-:W-:Y:S01]  /*0f30*/  ISETP.GE.AND P4, PT, R7, UR9, PT ;  /* 0x0000000907007c0c */ /* 0x000fe2000bf86270 */
[----:B------:R-:W2:Y:S01]  /*0f40*/  @P1 LDG.E R9, desc[UR12][R8.64] ;  /* 0x0000000c08091981 */ /* 0x000ea2000c1e1900 */
[----:B------:R-:W-:Y:S02]  /*0f50*/  IADD3.X R23, PT, PT, R17, RZ, RZ, P5, P6 ;  /* 0x000000ff11177210 */ /* 0x000fe40002fec4ff */
[----:B------:R-:W-:Y:S02]  /*0f60*/  LEA R4, P5, R18, UR18, 0x2 ;  /* 0x0000001212047c11 */ /* 0x000fe4000f8a10ff */
[----:B------:R-:W-:Y:S02]  /*0f70*/  LEA R6, P6, R20, UR14, 0x2 ;  /* 0x0000000e14067c11 */ /* 0x000fe4000f8c10ff */
[----:B------:R-:W-:Y:S02]  /*0f80*/  ISETP.GT.AND P4, PT, R7, -0x1, !P4 ;  /* 0xffffffff0700780c */ /* 0x000fe40006784270 */
[----:B------:R-:W-:-:S02]  /*0f90*/  LEA.HI.X R5, R18, UR19, R23, 0x2, P5 ;  /* 0x0000001312057c11 */ /* 0x000fc4000a8f1417 */
[----:B------:R-:W-:Y:S02]  /*0fa0*/  LEA.HI.X R7, R20, UR15, R25, 0x2, P6 ;  /* 0x0000000f14077c11 */ /* 0x000fe4000b0f1419 */
[----:B------:R-:W-:Y:S01]  /*0fb0*/  PLOP3.LUT P4, PT, P0, P4, PT, 0x80, 0x8 ;  /* 0x000000000008781c */ /* 0x000fe20000789070 */
[----:B------:R-:W3:Y:S04]  /*0fc0*/  @P3 LDG.E R18, desc[UR12][R4.64+0x4] ;  /* 0x0000040c04123981 */ /* 0x000ee8000c1e1900 */
[----:B------:R-:W3:Y:S04]  /*0fd0*/  @P3 LDG.E R23, desc[UR12][R6.64+0x4] ;  /* 0x0000040c06173981 */ /* 0x000ee8000c1e1900 */
[----:B------:R-:W4:Y:S04]  /*0fe0*/  @P2 LDG.E R25, desc[UR12][R6.64+0x8] ;  /* 0x0000080c06192981 */ /* 0x000f28000c1e1900 */
[----:B------:R-:W4:Y:S04]  /*0ff0*/  @P2 LDG.E R20, desc[UR12][R4.64+0x8] ;  /* 0x0000080c04142981 */ /* 0x000f28000c1e1900 */
[----:B------:R-:W5:Y:S04]  /*1000*/  @P4 LDG.E R27, desc[UR12][R6.64+0xc] ;  /* 0x00000c0c061b4981 */ /* 0x000f68000c1e1900 */
[----:B------:R-:W5:Y:S01]  /*1010*/  @P4 LDG.E R22, desc[UR12][R4.64+0xc] ;  /* 0x00000c0c04164981 */ /* 0x000f62000c1e1900 */
[----:B------:R-:W-:-:S02]  /*1020*/  VIADD R21, R21, 0x4 ;  /* 0x0000000415157836 */ /* 0x000fc40000000000 */
[----:B--2---:R-:W-:-:S04]  /*1030*/  @P1 FFMA R16, R9, R2, R16 ;  /* 0x0000000209101223 */ /* 0x004fc80000000010 */
[----:B---3--:R-:W-:-:S04]  /*1040*/  @P3 FFMA R16, R23, R18, R16 ;  /* 0x0000001217103223 */ /* 0x008fc80000000010 */
[----:B----4-:R-:W-:-:S04]  /*1050*/  @P2 FFMA R16, R25, R20, R16 ;  /* 0x0000001419102223 */ /* 0x010fc80000000010 */
[----:B-----5:R-:W-:-:S07]  /*1060*/  @P4 FFMA R16, R27, R22, R16 ;  /* 0x000000161b104223 */ /* 0x020fce0000000010 */
.L_x_13:
[----:B------:R-:W-:Y:S05]  /*1070*/  BRA.U !UP3, `(.L_x_12) ;  /* 0x000000050b147547 */ /* 0x000fea000b800000 */
[----:B------:R-:W0:Y:S01]  /*1080*/  LDCU UR6, c[0x0][0x3a8] ;  /* 0x00007500ff0677ac */ /* 0x000e220008000800 */
[----:B------:R-:W-:Y:S02]  /*1090*/  UISETP.NE.AND UP2, UPT, UR11, 0x1, UPT ;  /* 0x000000010b00788c */ /* 0x000fe4000bf45270 */
[----:B0-----:R-:W-:-:S07]  /*10a0*/  ULOP3.LUT UP3, URZ, UR6, 0x1, URZ, 0xc0, !UPT ;  /* 0x0000000106ff7892 */ /* 0x001fce000f86c0ff */
[----:B------:R-:W-:Y:S05]  /*10b0*/  BRA.U !UP2, `(.L_x_14) ;  /* 0x000000010aa87547 */ /* 0x000fea000b800000 */
[----:B------:R-:W-:Y:S01]  /*10c0*/  IMAD.IADD R18, R12, 0x1, R21 ;  /* 0x000000010c127824 */ /* 0x000fe200078e0215 */
[----:B------:R-:W-:-:S03]  /*10d0*/  SHF.R.S32.HI R25, RZ, 0x1f, R12 ;  /* 0x0000001fff197819 */ /* 0x000fc6000001140c */
[C---:B------:R-:W-:Y:S01]  /*10e0*/  VIADD R2, R18.reuse, 0x1 ;  /* 0x0000000112027836 */ /* 0x040fe20000000000 */
[----:B------:R-:W-:-:S04]  /*10f0*/  ISETP.GE.AND P1, PT, R18, UR9, PT ;  /* 0x0000000912007c0c */ /* 0x000fc8000bf26270 */
[----:B------:R-:W-:Y:S02]  /*1100*/  ISETP.GT.AND P1, PT, R18, -0x1, !P1 ;  /* 0xffffffff1200780c */ /* 0x000fe40004f24270 */
[C---:B------:R-:W-:Y:S02]  /*1110*/  ISETP.GE.AND P2, PT, R2.reuse, UR9, PT ;  /* 0x0000000902007c0c */ /* 0x040fe4000bf46270 */
[----:B------:R-:W-:Y:S02]  /*1120*/  PLOP3.LUT P1, PT, P0, P1, PT, 0x80, 0x8 ;  /* 0x000000000008781c */ /* 0x000fe40000723070 */
[----:B------:R-:W-:-:S04]  /*1130*/  ISETP.GT.AND P2, PT, R2, -0x1, !P2 ;  /* 0xffffffff0200780c */ /* 0x000fc80005744270 */
[----:B------:R-:W-:-:S07]  /*1140*/  PLOP3.LUT P2, PT, P0, P2, PT, 0x80, 0x8 ;  /* 0x000000000008781c */ /* 0x000fce0000745070 */
[----:B------:R-:W0:Y:S01]  /*1150*/  @P1 LDC.64 R6, c[0x0][0x380] ;  /* 0x0000e000ff061b82 */ /* 0x000e220000000a00 */
[----:B------:R-:W-:Y:S02]  /*1160*/  @P1 IMAD.IADD R18, R19, 0x1, R18 ;  /* 0x0000000113121824 */ /* 0x000fe400078e0212 */
[----:B------:R-:W-:-:S03]  /*1170*/  @P1 VIADD R22, R21, UR16 ;  /* 0x0000001015161c36 */ /* 0x000fc60008000000 */
[C---:B------:R-:W-:Y:S02]  /*1180*/  @P1 IADD3 R20, P3, PT, R18.reuse, UR8, RZ ;  /* 0x0000000812141c10 */ /* 0x040fe4000ff7e0ff */
[----:B------:R-:W1:Y:S01]  /*1190*/  @P1 LDC.64 R8, c[0x0][0x390] ;  /* 0x0000e400ff081b82 */ /* 0x000e620000000a00 */
[----:B------:R-:W-:Y:S02]  /*11a0*/  @P2 SHF.R.S32.HI R23, RZ, 0x1f, R19 ;  /* 0x0000001fff172819 */ /* 0x000fe40000011413 */
[----:B------:R-:W-:-:S05]  /*11b0*/  @P1 LEA.HI.X.SX32 R18, R18, RZ, 0x1, P3 ;  /* 0x000000ff12121211 */ /* 0x000fca00018f0eff */
[----:B------:R-:W2:Y:S08]  /*11c0*/  @P2 LDC.64 R2, c[0x0][0x380] ;  /* 0x0000e000ff022b82 */ /* 0x000eb00000000a00 */
[----:B------:R-:W3:Y:S01]  /*11d0*/  @P2 LDC.64 R4, c[0x0][0x390] ;  /* 0x0000e400ff042b82 */ /* 0x000ee20000000a00 */
[----:B0-----:R-:W-:-:S04]  /*11e0*/  @P1 LEA R6, P3, R20, R6, 0x2 ;  /* 0x0000000614061211 */ /* 0x001fc800078610ff */
[----:B------:R-:W-:Y:S02]  /*11f0*/  @P1 LEA.HI.X R7, R20, R7, R18, 0x2, P3 ;  /* 0x0000000714071211 */ /* 0x000fe400018f1412 */
[----:B------:R-:W-:Y:S02]  /*1200*/  @P1 IADD3 R20, P4, PT, R22, R15, RZ ;  /* 0x0000000f16141210 */ /* 0x000fe40007f9e0ff */
[----:B------:R-:W-:Y:S02]  /*1210*/  @P2 SHF.R.S32.HI R22, RZ, 0x1f, R21 ;  /* 0x0000001fff162819 */ /* 0x000fe40000011415 */
[----:B------:R-:W-:Y:S01]  /*1220*/  @P2 IADD3 R18, P5, P6, R19, R21, R12 ;  /* 0x0000001513122210 */ /* 0x000fe20007ebe00c */
[----:B------:R-:W-:Y:S01]  /*1230*/  @P1 IMAD.X R24, RZ, RZ, R17, P4 ;  /* 0x000000ffff181224 */ /* 0x000fe200020e0611 */
[----:B-1----:R-:W-:Y:S01]  /*1240*/  @P1 LEA R8, P3, R20, R8, 0x2 ;  /* 0x0000000814081211 */ /* 0x002fe200078610ff */
[----:B------:R-:W4:Y:S01]  /*1250*/  @P1 LDG.E R7, desc[UR12][R6.64] ;  /* 0x0000000c06071981 */ /* 0x000f22000c1e1900 */
[----:B------:R-:W-:-:S02]  /*1260*/  @P2 IADD3.X R23, PT, PT, R23, R22, R25, P5, P6 ;  /* 0x0000001617172210 */ /* 0x000fc40002fec419 */
[----:B------:R-:W-:Y:S02]  /*1270*/  @P2 IADD3 R18, P4, PT, R18, UR8, RZ ;  /* 0x0000000812122c10 */ /* 0x000fe4000ff9e0ff */
[----:B------:R-:W-:Y:S02]  /*1280*/  @P1 LEA.HI.X R9, R20, R9, R24, 0x2, P3 ;  /* 0x0000000914091211 */ /* 0x000fe400018f1418 */
[----:B------:R-:W-:Y:S01]  /*1290*/  @P2 IADD3 R20, P5, P6, R15, UR16, R21 ;  /* 0x000000100f142c10 */ /* 0x000fe2000febe015 */
[----:B------:R-:W-:Y:S01]  /*12a0*/  @P2 IMAD.X R23, RZ, RZ, R23, P4 ;  /* 0x000000ffff172224 */ /* 0x000fe200020e0617 */
[----:B--2---:R-:W-:Y:S02]  /*12b0*/  @P2 LEA R2, P3, R18, R2, 0x2 ;  /* 0x0000000212022211 */ /* 0x004fe400078610ff */
[----:B------:R-:W-:Y:S01]  /*12c0*/  @P2 IADD3.X R22, PT, PT, R17, R22, RZ, P5, P6 ;  /* 0x0000001611162210 */ /* 0x000fe20002fec4ff */
[----:B------:R-:W4:Y:S01]  /*12d0*/  @P1 LDG.E R9, desc[UR12][R8.64] ;  /* 0x0000000c08091981 */ /* 0x000f22000c1e1900 */
[----:B---3--:R-:W-:-:S02]  /*12e0*/  @P2 LEA R4, P4, R20, R4, 0x2 ;  /* 0x0000000414042211 */ /* 0x008fc400078810ff */
[----:B------:R-:W-:Y:S02]  /*12f0*/  @P2 LEA.HI.X R3, R18, R3, R23, 0x2, P3 ;  /* 0x0000000312032211 */ /* 0x000fe400018f1417 */
[----:B------:R-:W-:-:S04]  /*1300*/  @P2 LEA.HI.X R5, R20, R5, R22, 0x2, P4 ;  /* 0x0000000514052211 */ /* 0x000fc800020f1416 */
[----:B------:R-:W2:Y:S04]  /*1310*/  @P2 LDG.E R3, desc[UR12][R2.64+0x4] ;  /* 0x0000040c02032981 */ /* 0x000ea8000c1e1900 */
[----:B------:R-:W2:Y:S01]  /*1320*/  @P2 LDG.E R4, desc[UR12][R4.64+0x4] ;  /* 0x0000040c04042981 */ /* 0x000ea2000c1e1900 */
[----:B------:R-:W-:Y:S02]  /*1330*/  VIADD R21, R21, 0x2 ;  /* 0x0000000215157836 */ /* 0x000fe40000000000 */
[----:B----4-:R-:W-:-:S04]  /*1340*/  @P1 FFMA R16, R9, R7, R16 ;  /* 0x0000000709101223 */ /* 0x010fc80000000010 */
[----:B--2---:R-:W-:-:S07]  /*1350*/  @P2 FFMA R16, R3, R4, R16 ;  /* 0x0000000403102223 */ /* 0x004fce0000000010 */
.L_x_14:
[----:B------:R-:W-:Y:S05]  /*1360*/  BRA.U !UP3, `(.L_x_12) ;  /* 0x000000010b587547 */ /* 0x000fea000b800000 */
[----:B------:R-:W-:Y:S01]  /*1370*/  IMAD.IADD R2, R12, 0x1, R21 ;  /* 0x000000010c027824 */ /* 0x000fe200078e0215 */
[----:B------:R-:W-:Y:S04]  /*1380*/  BSSY.RECONVERGENT B0, `(.L_x_12) ;  /* 0x0000014000007945 */ /* 0x000fe80003800200 */
[----:B------:R-:W-:-:S04]  /*1390*/  ISETP.GE.AND P1, PT, R2, UR9, PT ;  /* 0x0000000902007c0c */ /* 0x000fc8000bf26270 */
[----:B------:R-:W-:-:S04]  /*13a0*/  ISETP.GT.AND P1, PT, R2, -0x1, !P1 ;  /* 0xffffffff0200780c */ /* 0x000fc80004f24270 */
[----:B------:R-:W-:-:S13]  /*13b0*/  PLOP3.LUT P1, PT, P0, P1, PT, 0x80, 0x8 ;  /* 0x000000000008781c */ /* 0x000fda0000723070 */
[----:B------:R-:W-:Y:S05]  /*13c0*/  @!P1 BRA `(.L_x_15) ;  /* 0x00000000003c9947 */ /* 0x000fea0003800000 */
[----:B------:R-:W0:Y:S01]  /*13d0*/  LDCU.64 UR14, c[0x0][0x390] ;  /* 0x00007200ff0e77ac */ /* 0x000e220008000a00 */
[----:B------:R-:W-:Y:S02]  /*13e0*/  IMAD.IADD R19, R19, 0x1, R2 ;  /* 0x0000000113137824 */ /* 0x000fe400078e0202 */
[----:B------:R-:W-:Y:S01]  /*13f0*/  VIADD R2, R21, UR16 ;  /* 0x0000001015027c36 */ /* 0x000fe20008000000 */
[----:B------:R-:W1:Y:S02]  /*1400*/  LDCU.64 UR10, c[0x0][0x380] ;  /* 0x00007000ff0a77ac */ /* 0x000e640008000a00 */
[C---:B------:R-:W-:Y:S02]  /*1410*/  IADD3 R7, P0, PT, R19.reuse, UR8, RZ ;  /* 0x0000000813077c10 */ /* 0x040fe4000ff1e0ff */
[----:B------:R-:W-:Y:S02]  /*1420*/  IADD3 R3, P1, PT, R2, R15, RZ ;  /* 0x0000000f02037210 */ /* 0x000fe40007f3e0ff */
[----:B------:R-:W-:-:S03]  /*1430*/  LEA.HI.X.SX32 R8, R19, RZ, 0x1, P0 ;  /* 0x000000ff13087211 */ /* 0x000fc600000f0eff */
[----:B------:R-:W-:Y:S01]  /*1440*/  IMAD.X R6, RZ, RZ, R17, P1 ;  /* 0x000000ffff067224 */ /* 0x000fe200008e0611 */
[----:B0-----:R-:W-:Y:S02]  /*1450*/  LEA R4, P1, R3, UR14, 0x2 ;  /* 0x0000000e03047c11 */ /* 0x001fe4000f8210ff */
[----:B-1----:R-:W-:Y:S02]  /*1460*/  LEA R2, P0, R7, UR10, 0x2 ;  /* 0x0000000a07027c11 */ /* 0x002fe4000f8010ff */
[----:B------:R-:W-:Y:S02]  /*1470*/  LEA.HI.X R5, R3, UR15, R6, 0x2, P1 ;  /* 0x0000000f03057c11 */ /* 0x000fe400088f1406 */
[----:B------:R-:W-:-:S03]  /*1480*/  LEA.HI.X R3, R7, UR11, R8, 0x2, P0 ;  /* 0x0000000b07037c11 */ /* 0x000fc600080f1408 */
[----:B------:R-:W2:Y:S04]  /*1490*/  LDG.E R4, desc[UR12][R4.64] ;  /* 0x0000000c04047981 */ /* 0x000ea8000c1e1900 */
[----:B------:R-:W2:Y:S02]  /*14a0*/  LDG.E R3, desc[UR12][R2.64] ;  /* 0x0000000c02037981 */ /* 0x000ea4000c1e1900 */
[----:B--2---:R-:W-:-:S07]  /*14b0*/  FFMA R16, R3, R4, R16 ;  /* 0x0000000403107223 */ /* 0x004fce0000000010 */
.L_x_15:
[----:B------:R-:W-:Y:S05]  /*14c0*/  BSYNC.RECONVERGENT B0 ;  /* 0x0000000000007941 */ /* 0x000fea0003800200 */
.L_x_12:
[----:B------:R-:W-:Y:S05]  /*14d0*/  BRA.U UP1, `(.L_x_16) ;  /* 0xfffffff101607547 */ /* 0x000fea000b83ffff */
[----:B------:R-:W-:Y:S01]  /*14e0*/  FADD R11, R16, R11 ;  /* 0x0000000b100b7221 */ /* 0x000fe20000000000 */
[----:B------:R-:W-:Y:S06]  /*14f0*/  BRA.U UP0, `(.L_x_17) ;  /* 0xfffffff100147547 */ /* 0x000fec000b83ffff */
.L_x_9:
[----:B------:R-:W0:Y:S01]  /*1500*/  LDC.64 R2, c[0x0][0x398] ;  /* 0x0000e600ff027b82 */ /* 0x000e220000000a00 */
[----:B------:R-:W1:Y:S01]  /*1510*/  LDCU.64 UR8, c[0x0][0x388] ;  /* 0x00007100ff0877ac */ /* 0x000e620008000a00 */
[----:B0-----:R-:W-:-:S06]  /*1520*/  IMAD.WIDE R2, R0, 0x4, R2 ;  /* 0x0000000400027825 */ /* 0x001fcc00078e0202 */
[----:B------:R-:W2:Y:S01]  /*1530*/  LDG.E R2, desc[UR12][R2.64] ;  /* 0x0000000c02027981 */ /* 0x000ea2000c1e1900 */
[----:B------:R-:W-:Y:S02]  /*1540*/  SHF.R.S32.HI R5, RZ, 0x1f, R13 ;  /* 0x0000001fff057819 */ /* 0x000fe4000001140d */
[----:B------:R-:W-:-:S04]  /*1550*/  IADD3 R13, P0, PT, R10, R13, RZ ;  /* 0x0000000d0a0d7210 */ /* 0x000fc80007f1e0ff */
[----:B------:R-:W-:Y:S02]  /*1560*/  LEA.HI.X.SX32 R10, R10, R5, 0x1, P0 ;  /* 0x000000050a0a7211 */ /* 0x000fe400000f0eff */
[----:B-1----:R-:W-:-:S04]  /*1570*/  LEA R4, P0, R13, UR8, 0x2 ;  /* 0x000000080d047c11 */ /* 0x002fc8000f8010ff */
[----:B------:R-:W-:Y:S01]  /*1580*/  LEA.HI.X R5, R13, UR9, R10, 0x2, P0 ;  /* 0x000000090d057c11 */ /* 0x000fe200080f140a */
[----:B--2---:R-:W-:-:S05]  /*1590*/  FADD R11, R2, R11 ;  /* 0x0000000b020b7221 */ /* 0x004fca0000000000 */
[----:B------:R-:W-:Y:S01]  /*15a0*/  STG.E desc[UR12][R4.64], R11 ;  /* 0x0000000b04007986 */ /* 0x000fe2000c10190c */
[----:B------:R-:W-:Y:S05]  /*15b0*/  EXIT ;  /* 0x000000000000794d */ /* 0x000fea0003800000 */
.L_x_18:
        /* <DEDUP_REMOVED lines=12> */
.L_x_21:


//--------------------- .nv.shared.reserved.0     --------------------------
	.section	.nv.shared.reserved.0,"aw",@nobits
	.weak		__nv_reservedSMEM_offset_0_alias
	.size		__nv_reservedSMEM_offset_0_alias, 0, 64
	.other		__nv_reservedSMEM_offset_0_alias,@"STO_CUDA_RESERVED_SHARED STV_DEFAULT"
__nv_reservedSMEM_offset_0_alias:
	.zero		0
	.zero		64


//--------------------- .nv.constant0._Z15reluLayerKernelPfii --------------------------
	.section	.nv.constant0._Z15reluLayerKernelPfii,"a",@progbits
	.sectionflags	@""
	.align	4
.nv.constant0._Z15reluLayerKernelPfii:
	.zero		912


//--------------------- .nv.constant0._Z18maxpoolLayerKernelPfS_iii --------------------------
	.section	.nv.constant0._Z18maxpoolLayerKernelPfS_iii,"a",@progbits
	.sectionflags	@""
	.align	4
.nv.constant0._Z18maxpoolLayerKernelPfS_iii:
	.zero		924


//--------------------- .nv.constant0._Z15convLayerKernelPfS_S_S_iiiii --------------------------
	.section	.nv.constant0._Z15convLayerKernelPfS_S_S_iiiii,"a",@progbits
	.sectionflags	@""
	.align	4
.nv.constant0._Z15convLayerKernelPfS_S_S_iiiii:
	.zero		948


//--------------------- SYMBOLS --------------------------

	.type		.nv.reservedSmem.offset0,@object
	.size		.nv.reservedSmem.offset0,0x4
